//
// Generated by NVIDIA NVVM Compiler
//
// Compiler Build ID: CL-36424714
// Cuda compilation tools, release 13.0, V13.0.88
// Based on NVVM 20.0.0
//

.version 9.0
.target sm_100
.address_size 64


.entry _Z14__RgbToYuv420pPKhmPhmii(
	.param .u64 .ptr .align 1 _Z14__RgbToYuv420pPKhmPhmii_param_0,
	.param .u64 _Z14__RgbToYuv420pPKhmPhmii_param_1,
	.param .u64 .ptr .align 1 _Z14__RgbToYuv420pPKhmPhmii_param_2,
	.param .u64 _Z14__RgbToYuv420pPKhmPhmii_param_3,
	.param .u32 _Z14__RgbToYuv420pPKhmPhmii_param_4,
	.param .u32 _Z14__RgbToYuv420pPKhmPhmii_param_5
)
{
	.reg .pred 	%p<11>;
	.reg .b16 	%rs<4>;
	.reg .b32 	%r<35>;
	.reg .b32 	%f<23>;
	.reg .b64 	%rd<34>;

	ld.param.u64 	%rd11, [_Z14__RgbToYuv420pPKhmPhmii_param_0];
	ld.param.u64 	%rd12, [_Z14__RgbToYuv420pPKhmPhmii_param_1];
	ld.param.u64 	%rd13, [_Z14__RgbToYuv420pPKhmPhmii_param_2];
	ld.param.u64 	%rd14, [_Z14__RgbToYuv420pPKhmPhmii_param_3];
	ld.param.u32 	%r5, [_Z14__RgbToYuv420pPKhmPhmii_param_4];
	ld.param.u32 	%r6, [_Z14__RgbToYuv420pPKhmPhmii_param_5];
	mov.u32 	%r7, %ctaid.x;
	mov.u32 	%r8, %ntid.x;
	mov.u32 	%r9, %tid.x;
	mad.lo.s32 	%r10, %r7, %r8, %r9;
	cvt.s64.s32 	%rd1, %r10;
	or.b64  	%rd15, %rd1, %rd14;
	and.b64  	%rd16, %rd15, -4294967296;
	setp.ne.s64 	%p1, %rd16, 0;
	@%p1 bra 	$L__BB0_2;
	cvt.u32.u64 	%r11, %rd14;
	cvt.u32.u64 	%r12, %rd1;
	div.u32 	%r13, %r12, %r11;
	mul.lo.s32 	%r14, %r13, %r11;
	sub.s32 	%r15, %r12, %r14;
	cvt.u64.u32 	%rd32, %r13;
	cvt.u64.u32 	%rd33, %r15;
	bra.uni 	$L__BB0_3;
$L__BB0_2:
	div.u64 	%rd32, %rd1, %rd14;
	mul.lo.s64 	%rd17, %rd32, %rd14;
	sub.s64 	%rd33, %rd1, %rd17;
$L__BB0_3:
	cvt.u32.u64 	%r1, %rd33;
	cvt.u32.u64 	%r2, %rd32;
	setp.le.s32 	%p2, %r5, %r1;
	setp.le.s32 	%p3, %r6, %r2;
	or.pred  	%p4, %p2, %p3;
	@%p4 bra 	$L__BB0_12;
	cvta.to.global.u64 	%rd8, %rd13;
	cvta.to.global.u64 	%rd18, %rd11;
	cvt.s64.s32 	%rd19, %r6;
	mul.lo.s64 	%rd9, %rd14, %rd19;
	cvt.s64.s32 	%rd20, %rd32;
	mul.lo.s64 	%rd21, %rd33, 12884901888;
	shr.s64 	%rd22, %rd21, 32;
	mad.lo.s64 	%rd23, %rd20, %rd12, %rd22;
	add.s64 	%rd24, %rd18, %rd23;
	ld.global.u8 	%rs1, [%rd24];
	ld.global.u8 	%rs2, [%rd24+1];
	ld.global.u8 	%rs3, [%rd24+2];
	cvt.rn.f32.u16 	%f1, %rs1;
	fma.rn.f32 	%f10, %f1, 0f3E3B645A, 0f41800000;
	cvt.rn.f32.u16 	%f2, %rs2;
	fma.rn.f32 	%f11, %f2, 0f3F1D2F1B, %f10;
	cvt.rn.f32.u16 	%f3, %rs3;
	fma.rn.f32 	%f12, %f3, 0f3D7DF3B6, %f11;
	setp.gt.f32 	%p5, %f12, 0f437F0000;
	selp.f32 	%f13, 0f437F0000, %f12, %p5;
	cvt.rzi.u32.f32 	%r16, %f13;
	cvt.s64.s32 	%rd25, %rd33;
	mad.lo.s64 	%rd26, %rd20, %rd14, %rd25;
	add.s64 	%rd27, %rd8, %rd26;
	st.global.u8 	[%rd27], %r16;
	shr.u32 	%r17, %r2, 31;
	add.s32 	%r18, %r2, %r17;
	shr.s32 	%r19, %r18, 1;
	mul.lo.s32 	%r20, %r19, %r5;
	shr.u32 	%r21, %r20, 31;
	add.s32 	%r22, %r20, %r21;
	shr.s32 	%r23, %r22, 1;
	shr.u32 	%r24, %r1, 31;
	add.s32 	%r25, %r1, %r24;
	shr.s32 	%r26, %r25, 1;
	add.s32 	%r3, %r23, %r26;
	div.s32 	%r27, %r3, %r5;
	cvt.u32.u64 	%r28, %rd14;
	sub.s32 	%r29, %r28, %r5;
	mul.lo.s32 	%r4, %r27, %r29;
	or.b32  	%r30, %r2, %r1;
	and.b32  	%r31, %r30, 1;
	setp.eq.b32 	%p6, %r31, 1;
	@%p6 bra 	$L__BB0_12;
	fma.rn.f32 	%f15, %f1, 0fBDCED917, 0f43000000;
	fma.rn.f32 	%f16, %f2, 0fBEAD9168, %f15;
	fma.rn.f32 	%f4, %f3, 0f3EE0C49C, %f16;
	setp.lt.f32 	%p7, %f4, 0f00000000;
	mov.f32 	%f21, 0f00000000;
	@%p7 bra 	$L__BB0_8;
	setp.gt.f32 	%p8, %f4, 0f437F0000;
	mov.f32 	%f21, 0f437F0000;
	@%p8 bra 	$L__BB0_8;
	mov.f32 	%f21, %f4;
$L__BB0_8:
	cvt.rzi.u32.f32 	%r32, %f21;
	add.s32 	%r33, %r4, %r3;
	cvt.s64.s32 	%rd28, %r33;
	add.s64 	%rd29, %rd9, %rd28;
	add.s64 	%rd10, %rd8, %rd29;
	st.global.u8 	[%rd10], %r32;
	fma.rn.f32 	%f19, %f1, 0f3EE0C49C, 0f43000000;
	fma.rn.f32 	%f6, %f2, 0fBECC49BA, %f19;
	mul.f32 	%f7, %f3, 0f3D23D70A;
	setp.lt.f32 	%p9, %f6, %f7;
	mov.f32 	%f22, 0f00000000;
	@%p9 bra 	$L__BB0_11;
	sub.f32 	%f8, %f6, %f7;
	setp.gt.f32 	%p10, %f8, 0f437F0000;
	mov.f32 	%f22, 0f437F0000;
	@%p10 bra 	$L__BB0_11;
	mov.f32 	%f22, %f8;
$L__BB0_11:
	cvt.rzi.u32.f32 	%r34, %f22;
	shr.u64 	%rd30, %rd9, 2;
	add.s64 	%rd31, %rd10, %rd30;
	st.global.u8 	[%rd31], %r34;
$L__BB0_12:
	ret;

}
.entry _Z11__RgbToNv12PKhmPhmii(
	.param .u64 .ptr .align 1 _Z11__RgbToNv12PKhmPhmii_param_0,
	.param .u64 _Z11__RgbToNv12PKhmPhmii_param_1,
	.param .u64 .ptr .align 1 _Z11__RgbToNv12PKhmPhmii_param_2,
	.param .u64 _Z11__RgbToNv12PKhmPhmii_param_3,
	.param .u32 _Z11__RgbToNv12PKhmPhmii_param_4,
	.param .u32 _Z11__RgbToNv12PKhmPhmii_param_5
)
{
	.reg .pred 	%p<11>;
	.reg .b16 	%rs<4>;
	.reg .b32 	%r<37>;
	.reg .b32 	%f<23>;
	.reg .b64 	%rd<32>;

	ld.param.u64 	%rd11, [_Z11__RgbToNv12PKhmPhmii_param_0];
	ld.param.u64 	%rd12, [_Z11__RgbToNv12PKhmPhmii_param_1];
	ld.param.u64 	%rd13, [_Z11__RgbToNv12PKhmPhmii_param_2];
	ld.param.u64 	%rd14, [_Z11__RgbToNv12PKhmPhmii_param_3];
	ld.param.u32 	%r5, [_Z11__RgbToNv12PKhmPhmii_param_4];
	ld.param.u32 	%r6, [_Z11__RgbToNv12PKhmPhmii_param_5];
	mov.u32 	%r7, %ctaid.x;
	mov.u32 	%r8, %ntid.x;
	mov.u32 	%r9, %tid.x;
	mad.lo.s32 	%r10, %r7, %r8, %r9;
	cvt.s64.s32 	%rd1, %r10;
	or.b64  	%rd15, %rd1, %rd14;
	and.b64  	%rd16, %rd15, -4294967296;
	setp.ne.s64 	%p1, %rd16, 0;
	@%p1 bra 	$L__BB1_2;
	cvt.u32.u64 	%r11, %rd14;
	cvt.u32.u64 	%r12, %rd1;
	div.u32 	%r13, %r12, %r11;
	mul.lo.s32 	%r14, %r13, %r11;
	sub.s32 	%r15, %r12, %r14;
	cvt.u64.u32 	%rd30, %r13;
	cvt.u64.u32 	%rd31, %r15;
	bra.uni 	$L__BB1_3;
$L__BB1_2:
	div.u64 	%rd30, %rd1, %rd14;
	mul.lo.s64 	%rd17, %rd30, %rd14;
	sub.s64 	%rd31, %rd1, %rd17;
$L__BB1_3:
	cvt.u32.u64 	%r1, %rd31;
	cvt.u32.u64 	%r2, %rd30;
	setp.le.s32 	%p2, %r5, %r1;
	setp.le.s32 	%p3, %r6, %r2;
	or.pred  	%p4, %p2, %p3;
	@%p4 bra 	$L__BB1_12;
	cvta.to.global.u64 	%rd8, %rd13;
	cvta.to.global.u64 	%rd18, %rd11;
	cvt.s64.s32 	%rd19, %r6;
	mul.lo.s64 	%rd9, %rd14, %rd19;
	cvt.s64.s32 	%rd20, %rd30;
	mul.lo.s64 	%rd21, %rd31, 12884901888;
	shr.s64 	%rd22, %rd21, 32;
	mad.lo.s64 	%rd23, %rd20, %rd12, %rd22;
	add.s64 	%rd24, %rd18, %rd23;
	ld.global.u8 	%rs1, [%rd24];
	ld.global.u8 	%rs2, [%rd24+1];
	ld.global.u8 	%rs3, [%rd24+2];
	cvt.rn.f32.u16 	%f1, %rs1;
	fma.rn.f32 	%f10, %f1, 0f3E3B645A, 0f41800000;
	cvt.rn.f32.u16 	%f2, %rs2;
	fma.rn.f32 	%f11, %f2, 0f3F1D2F1B, %f10;
	cvt.rn.f32.u16 	%f3, %rs3;
	fma.rn.f32 	%f12, %f3, 0f3D7DF3B6, %f11;
	setp.gt.f32 	%p5, %f12, 0f437F0000;
	selp.f32 	%f13, 0f437F0000, %f12, %p5;
	cvt.rzi.u32.f32 	%r16, %f13;
	cvt.s64.s32 	%rd25, %rd31;
	mad.lo.s64 	%rd26, %rd20, %rd14, %rd25;
	add.s64 	%rd27, %rd8, %rd26;
	st.global.u8 	[%rd27], %r16;
	shr.u32 	%r17, %r2, 31;
	add.s32 	%r18, %r2, %r17;
	shr.s32 	%r19, %r18, 1;
	mul.lo.s32 	%r20, %r19, %r5;
	shr.u32 	%r21, %r20, 31;
	add.s32 	%r22, %r20, %r21;
	shr.u32 	%r23, %r22, 1;
	shr.u32 	%r24, %r1, 31;
	add.s32 	%r25, %r1, %r24;
	shr.u32 	%r26, %r25, 1;
	add.s32 	%r27, %r23, %r26;
	shl.b32 	%r3, %r27, 1;
	or.b32  	%r28, %r3, 1;
	div.s32 	%r29, %r28, %r5;
	cvt.u32.u64 	%r30, %rd14;
	sub.s32 	%r31, %r30, %r5;
	mul.lo.s32 	%r4, %r29, %r31;
	or.b32  	%r32, %r2, %r1;
	and.b32  	%r33, %r32, 1;
	setp.eq.b32 	%p6, %r33, 1;
	@%p6 bra 	$L__BB1_12;
	fma.rn.f32 	%f15, %f1, 0fBDCED917, 0f43000000;
	fma.rn.f32 	%f16, %f2, 0fBEAD9168, %f15;
	fma.rn.f32 	%f4, %f3, 0f3EE0C49C, %f16;
	setp.lt.f32 	%p7, %f4, 0f00000000;
	mov.f32 	%f21, 0f00000000;
	@%p7 bra 	$L__BB1_8;
	setp.gt.f32 	%p8, %f4, 0f437F0000;
	mov.f32 	%f21, 0f437F0000;
	@%p8 bra 	$L__BB1_8;
	mov.f32 	%f21, %f4;
$L__BB1_8:
	cvt.rzi.u32.f32 	%r34, %f21;
	add.s32 	%r35, %r3, %r4;
	cvt.s64.s32 	%rd28, %r35;
	add.s64 	%rd29, %rd9, %rd28;
	add.s64 	%rd10, %rd8, %rd29;
	st.global.u8 	[%rd10], %r34;
	fma.rn.f32 	%f19, %f1, 0f3EE0C49C, 0f43000000;
	fma.rn.f32 	%f6, %f2, 0fBECC49BA, %f19;
	mul.f32 	%f7, %f3, 0f3D23D70A;
	setp.lt.f32 	%p9, %f6, %f7;
	mov.f32 	%f22, 0f00000000;
	@%p9 bra 	$L__BB1_11;
	sub.f32 	%f8, %f6, %f7;
	setp.gt.f32 	%p10, %f8, 0f437F0000;
	mov.f32 	%f22, 0f437F0000;
	@%p10 bra 	$L__BB1_11;
	mov.f32 	%f22, %f8;
$L__BB1_11:
	cvt.rzi.u32.f32 	%r36, %f22;
	st.global.u8 	[%rd10+1], %r36;
$L__BB1_12:
	ret;

}
.entry _Z14__RgbToYuv422pPKhmPhmii(
	.param .u64 .ptr .align 1 _Z14__RgbToYuv422pPKhmPhmii_param_0,
	.param .u64 _Z14__RgbToYuv422pPKhmPhmii_param_1,
	.param .u64 .ptr .align 1 _Z14__RgbToYuv422pPKhmPhmii_param_2,
	.param .u64 _Z14__RgbToYuv422pPKhmPhmii_param_3,
	.param .u32 _Z14__RgbToYuv422pPKhmPhmii_param_4,
	.param .u32 _Z14__RgbToYuv422pPKhmPhmii_param_5
)
{
	.reg .pred 	%p<11>;
	.reg .b16 	%rs<4>;
	.reg .b32 	%r<34>;
	.reg .b32 	%f<23>;
	.reg .b64 	%rd<35>;

	ld.param.u64 	%rd12, [_Z14__RgbToYuv422pPKhmPhmii_param_0];
	ld.param.u64 	%rd13, [_Z14__RgbToYuv422pPKhmPhmii_param_1];
	ld.param.u64 	%rd14, [_Z14__RgbToYuv422pPKhmPhmii_param_2];
	ld.param.u64 	%rd15, [_Z14__RgbToYuv422pPKhmPhmii_param_3];
	ld.param.u32 	%r5, [_Z14__RgbToYuv422pPKhmPhmii_param_4];
	ld.param.u32 	%r6, [_Z14__RgbToYuv422pPKhmPhmii_param_5];
	mov.u32 	%r7, %ctaid.x;
	mov.u32 	%r8, %ntid.x;
	mov.u32 	%r9, %tid.x;
	mad.lo.s32 	%r10, %r7, %r8, %r9;
	cvt.s64.s32 	%rd1, %r10;
	or.b64  	%rd16, %rd1, %rd15;
	and.b64  	%rd17, %rd16, -4294967296;
	setp.ne.s64 	%p1, %rd17, 0;
	@%p1 bra 	$L__BB2_2;
	cvt.u32.u64 	%r11, %rd15;
	cvt.u32.u64 	%r12, %rd1;
	div.u32 	%r13, %r12, %r11;
	mul.lo.s32 	%r14, %r13, %r11;
	sub.s32 	%r15, %r12, %r14;
	cvt.u64.u32 	%rd33, %r13;
	cvt.u64.u32 	%rd34, %r15;
	bra.uni 	$L__BB2_3;
$L__BB2_2:
	div.u64 	%rd33, %rd1, %rd15;
	mul.lo.s64 	%rd18, %rd33, %rd15;
	sub.s64 	%rd34, %rd1, %rd18;
$L__BB2_3:
	cvt.u32.u64 	%r1, %rd34;
	cvt.u32.u64 	%r2, %rd33;
	setp.le.s32 	%p2, %r5, %r1;
	setp.le.s32 	%p3, %r6, %r2;
	or.pred  	%p4, %p2, %p3;
	@%p4 bra 	$L__BB2_12;
	cvta.to.global.u64 	%rd8, %rd14;
	cvta.to.global.u64 	%rd19, %rd12;
	cvt.s64.s32 	%rd20, %r6;
	mul.lo.s64 	%rd9, %rd15, %rd20;
	shr.u32 	%r16, %r6, 31;
	add.s32 	%r17, %r6, %r16;
	shr.s32 	%r18, %r17, 1;
	cvt.s64.s32 	%rd21, %r18;
	mul.lo.s64 	%rd10, %rd15, %rd21;
	cvt.s64.s32 	%rd22, %rd33;
	mul.lo.s64 	%rd23, %rd34, 12884901888;
	shr.s64 	%rd24, %rd23, 32;
	mad.lo.s64 	%rd25, %rd22, %rd13, %rd24;
	add.s64 	%rd26, %rd19, %rd25;
	ld.global.u8 	%rs1, [%rd26];
	ld.global.u8 	%rs2, [%rd26+1];
	ld.global.u8 	%rs3, [%rd26+2];
	cvt.rn.f32.u16 	%f1, %rs1;
	fma.rn.f32 	%f10, %f1, 0f3E3B645A, 0f41800000;
	cvt.rn.f32.u16 	%f2, %rs2;
	fma.rn.f32 	%f11, %f2, 0f3F1D2F1B, %f10;
	cvt.rn.f32.u16 	%f3, %rs3;
	fma.rn.f32 	%f12, %f3, 0f3D7DF3B6, %f11;
	setp.gt.f32 	%p5, %f12, 0f437F0000;
	selp.f32 	%f13, 0f437F0000, %f12, %p5;
	cvt.rzi.u32.f32 	%r19, %f13;
	cvt.s64.s32 	%rd27, %rd34;
	mad.lo.s64 	%rd28, %rd22, %rd15, %rd27;
	add.s64 	%rd29, %rd8, %rd28;
	st.global.u8 	[%rd29], %r19;
	mul.lo.s32 	%r20, %r5, %r2;
	shr.u32 	%r21, %r20, 31;
	add.s32 	%r22, %r20, %r21;
	shr.s32 	%r23, %r22, 1;
	shr.u32 	%r24, %r1, 31;
	add.s32 	%r25, %r1, %r24;
	shr.s32 	%r26, %r25, 1;
	add.s32 	%r3, %r23, %r26;
	div.s32 	%r27, %r3, %r5;
	cvt.u32.u64 	%r28, %rd15;
	sub.s32 	%r29, %r28, %r5;
	mul.lo.s32 	%r4, %r27, %r29;
	and.b32  	%r30, %r1, 1;
	setp.eq.b32 	%p6, %r30, 1;
	@%p6 bra 	$L__BB2_12;
	fma.rn.f32 	%f15, %f1, 0fBDCED917, 0f43000000;
	fma.rn.f32 	%f16, %f2, 0fBEAD9168, %f15;
	fma.rn.f32 	%f4, %f3, 0f3EE0C49C, %f16;
	setp.lt.f32 	%p7, %f4, 0f00000000;
	mov.f32 	%f21, 0f00000000;
	@%p7 bra 	$L__BB2_8;
	setp.gt.f32 	%p8, %f4, 0f437F0000;
	mov.f32 	%f21, 0f437F0000;
	@%p8 bra 	$L__BB2_8;
	mov.f32 	%f21, %f4;
$L__BB2_8:
	cvt.rzi.u32.f32 	%r31, %f21;
	add.s32 	%r32, %r4, %r3;
	cvt.s64.s32 	%rd30, %r32;
	add.s64 	%rd31, %rd9, %rd30;
	add.s64 	%rd11, %rd8, %rd31;
	st.global.u8 	[%rd11], %r31;
	fma.rn.f32 	%f19, %f1, 0f3EE0C49C, 0f43000000;
	fma.rn.f32 	%f6, %f2, 0fBECC49BA, %f19;
	mul.f32 	%f7, %f3, 0f3D23D70A;
	setp.lt.f32 	%p9, %f6, %f7;
	mov.f32 	%f22, 0f00000000;
	@%p9 bra 	$L__BB2_11;
	sub.f32 	%f8, %f6, %f7;
	setp.gt.f32 	%p10, %f8, 0f437F0000;
	mov.f32 	%f22, 0f437F0000;
	@%p10 bra 	$L__BB2_11;
	mov.f32 	%f22, %f8;
$L__BB2_11:
	cvt.rzi.u32.f32 	%r33, %f22;
	add.s64 	%rd32, %rd11, %rd10;
	st.global.u8 	[%rd32], %r33;
$L__BB2_12:
	ret;

}


// ===== COMPILED SASS (sm_100) =====

	.target	sm_100

	.elftype	@"ET_EXEC"


//--------------------- .note.nv.tkinfo           --------------------------
	.section	.note.nv.tkinfo,"",@"SHT_NOTE"
	.sectionflags	@"SHF_NOTE_NV_TKINFO"
	.tkinfo
        /*0018*/ 	.word	0x00000002
        /*0030*/ 	.string	""
        /*0030*/ 	.string	"ptxas"
        /*0030*/ 	.string	"Cuda compilation tools, release 13.0, V13.0.88"
        /*0030*/ 	.string	"Build cuda_13.0.r13.0/compiler.36424714_0"
        /*0030*/ 	.string	"-arch sm_100 -m 64 "



//--------------------- .note.nv.cuinfo           --------------------------
	.section	.note.nv.cuinfo,"",@"SHT_NOTE"
	.sectionflags	@"SHF_NOTE_NV_CUINFO"
        /*0018*/ 	.short	0x0002
        /*001a*/ 	.short	0x0064
        /*001c*/ 	.short	0x0082
	.zero		2


//--------------------- .nv.info                  --------------------------
	.section	.nv.info,"",@"SHT_CUDA_INFO"
	.align	4


	//----- nvinfo : EIATTR_REGCOUNT
	.align		4
        /*0000*/ 	.byte	0x04, 0x2f
        /*0002*/ 	.short	(.L_1 - .L_0)
	.align		4
.L_0:
        /*0004*/ 	.word	index@(_Z14__RgbToYuv420pPKhmPhmii)
        /*0008*/ 	.word	0x00000014


	//----- nvinfo : EIATTR_FRAME_SIZE
	.align		4
.L_1:
        /*000c*/ 	.byte	0x04, 0x11
        /*000e*/ 	.short	(.L_3 - .L_2)
	.align		4
.L_2:
        /*0010*/ 	.word	index@($__internal_2_$__cuda_sm20_div_u64)
        /*0014*/ 	.word	0x00000000


	//----- nvinfo : EIATTR_FRAME_SIZE
	.align		4
.L_3:
        /*0018*/ 	.byte	0x04, 0x11
        /*001a*/ 	.short	(.L_5 - .L_4)
	.align		4
.L_4:
        /*001c*/ 	.word	index@(_Z14__RgbToYuv420pPKhmPhmii)
        /*0020*/ 	.word	0x00000000


	//----- nvinfo : EIATTR_REGCOUNT
	.align		4
.L_5:
        /*0024*/ 	.byte	0x04, 0x2f
        /*0026*/ 	.short	(.L_7 - .L_6)
	.align		4
.L_6:
        /*0028*/ 	.word	index@(_Z11__RgbToNv12PKhmPhmii)
        /*002c*/ 	.word	0x00000014


	//----- nvinfo : EIATTR_FRAME_SIZE
	.align		4
.L_7:
        /*0030*/ 	.byte	0x04, 0x11
        /*0032*/ 	.short	(.L_9 - .L_8)
	.align		4
.L_8:
        /*0034*/ 	.word	index@($__internal_1_$__cuda_sm20_div_u64)
        /*0038*/ 	.word	0x00000000


	//----- nvinfo : EIATTR_FRAME_SIZE
	.align		4
.L_9:
        /*003c*/ 	.byte	0x04, 0x11
        /*003e*/ 	.short	(.L_11 - .L_10)
	.align		4
.L_10:
        /*0040*/ 	.word	index@(_Z11__RgbToNv12PKhmPhmii)
        /*0044*/ 	.word	0x00000000


	//----- nvinfo : EIATTR_REGCOUNT
	.align		4
.L_11:
        /*0048*/ 	.byte	0x04, 0x2f
        /*004a*/ 	.short	(.L_13 - .L_12)
	.align		4
.L_12:
        /*004c*/ 	.word	index@(_Z14__RgbToYuv422pPKhmPhmii)
        /*0050*/ 	.word	0x00000015


	//----- nvinfo : EIATTR_FRAME_SIZE
	.align		4
.L_13:
        /*0054*/ 	.byte	0x04, 0x11
        /*0056*/ 	.short	(.L_15 - .L_14)
	.align		4
.L_14:
        /*0058*/ 	.word	index@($__internal_0_$__cuda_sm20_div_u64)
        /*005c*/ 	.word	0x00000000


	//----- nvinfo : EIATTR_FRAME_SIZE
	.align		4
.L_15:
        /*0060*/ 	.byte	0x04, 0x11
        /*0062*/ 	.short	(.L_17 - .L_16)
	.align		4
.L_16:
        /*0064*/ 	.word	index@(_Z14__RgbToYuv422pPKhmPhmii)
        /*0068*/ 	.word	0x00000000


	//----- nvinfo : EIATTR_MIN_STACK_SIZE
	.align		4
.L_17:
        /*006c*/ 	.byte	0x04, 0x12
        /*006e*/ 	.short	(.L_19 - .L_18)
	.align		4
.L_18:
        /*0070*/ 	.word	index@(_Z14__RgbToYuv422pPKhmPhmii)
        /*0074*/ 	.word	0x00000000


	//----- nvinfo : EIATTR_MIN_STACK_SIZE
	.align		4
.L_19:
        /*0078*/ 	.byte	0x04, 0x12
        /*007a*/ 	.short	(.L_21 - .L_20)
	.align		4
.L_20:
        /*007c*/ 	.word	index@(_Z11__RgbToNv12PKhmPhmii)
        /*0080*/ 	.word	0x00000000


	//----- nvinfo : EIATTR_MIN_STACK_SIZE
	.align		4
.L_21:
        /*0084*/ 	.byte	0x04, 0x12
        /*0086*/ 	.short	(.L_23 - .L_22)
	.align		4
.L_22:
        /*0088*/ 	.word	index@(_Z14__RgbToYuv420pPKhmPhmii)
        /*008c*/ 	.word	0x00000000
.L_23:


//--------------------- .nv.compat                --------------------------
	.section	.nv.compat,"",@"SHT_CUDA_COMPAT_INFO"
	.align	4
        /*0000*/ 	.byte	0x02, 0x09, 0x00, 0x00, 0x02, 0x02, 0x01, 0x00, 0x02, 0x05, 0x05, 0x00, 0x03, 0x07, 0x01, 0x01
        /*0010*/ 	.byte	0x02, 0x03, 0x00, 0x00, 0x02, 0x06, 0x01, 0x00, 0x04, 0x0b, 0x08, 0x00, 0x01, 0x00, 0x00, 0x00
        /*0020*/ 	.byte	0x00, 0x00, 0x00, 0x00


//--------------------- .nv.info._Z14__RgbToYuv422pPKhmPhmii --------------------------
	.section	.nv.info._Z14__RgbToYuv422pPKhmPhmii,"",@"SHT_CUDA_INFO"
	.sectionflags	@""
	.align	4


	//----- nvinfo : EIATTR_CUDA_API_VERSION
	.align		4
        /*0000*/ 	.byte	0x04, 0x37
        /*0002*/ 	.short	(.L_25 - .L_24)
.L_24:
        /*0004*/ 	.word	0x00000082


	//----- nvinfo : EIATTR_KPARAM_INFO
	.align		4
.L_25:
        /*0008*/ 	.byte	0x04, 0x17
        /*000a*/ 	.short	(.L_27 - .L_26)
.L_26:
        /*000c*/ 	.word	0x00000000
        /*0010*/ 	.short	0x0005
        /*0012*/ 	.short	0x0024
        /*0014*/ 	.byte	0x00, 0xf0, 0x11, 0x00


	//----- nvinfo : EIATTR_KPARAM_INFO
	.align		4
.L_27:
        /*0018*/ 	.byte	0x04, 0x17
        /*001a*/ 	.short	(.L_29 - .L_28)
.L_28:
        /*001c*/ 	.word	0x00000000
        /*0020*/ 	.short	0x0004
        /*0022*/ 	.short	0x0020
        /*0024*/ 	.byte	0x00, 0xf0, 0x11, 0x00


	//----- nvinfo : EIATTR_KPARAM_INFO
	.align		4
.L_29:
        /*0028*/ 	.byte	0x04, 0x17
        /*002a*/ 	.short	(.L_31 - .L_30)
.L_30:
        /*002c*/ 	.word	0x00000000
        /*0030*/ 	.short	0x0003
        /*0032*/ 	.short	0x0018
        /*0034*/ 	.byte	0x00, 0xf0, 0x21, 0x00


	//----- nvinfo : EIATTR_KPARAM_INFO
	.align		4
.L_31:
        /*0038*/ 	.byte	0x04, 0x17
        /*003a*/ 	.short	(.L_33 - .L_32)
.L_32:
        /*003c*/ 	.word	0x00000000
        /*0040*/ 	.short	0x0002
        /*0042*/ 	.short	0x0010
        /*0044*/ 	.byte	0x00, 0xf5, 0x21, 0x00


	//----- nvinfo : EIATTR_KPARAM_INFO
	.align		4
.L_33:
        /*0048*/ 	.byte	0x04, 0x17
        /*004a*/ 	.short	(.L_35 - .L_34)
.L_34:
        /*004c*/ 	.word	0x00000000
        /*0050*/ 	.short	0x0001
        /*0052*/ 	.short	0x0008
        /*0054*/ 	.byte	0x00, 0xf0, 0x21, 0x00


	//----- nvinfo : EIATTR_KPARAM_INFO
	.align		4
.L_35:
        /*0058*/ 	.byte	0x04, 0x17
        /*005a*/ 	.short	(.L_37 - .L_36)
.L_36:
        /*005c*/ 	.word	0x00000000
        /*0060*/ 	.short	0x0000
        /*0062*/ 	.short	0x0000
        /*0064*/ 	.byte	0x00, 0xf5, 0x21, 0x00


	//----- nvinfo : EIATTR_SPARSE_MMA_MASK
	.align		4
.L_37:
        /*0068*/ 	.byte	0x03, 0x50
        /*006a*/ 	.short	0x0000


	//----- nvinfo : EIATTR_MAXREG_COUNT
	.align		4
        /*006c*/ 	.byte	0x03, 0x1b
        /*006e*/ 	.short	0x00ff


	//----- nvinfo : EIATTR_MERCURY_ISA_VERSION
	.align		4
        /*0070*/ 	.byte	0x03, 0x5f
        /*0072*/ 	.short	0x0101


	//----- nvinfo : EIATTR_VRC_CTA_INIT_COUNT
	.align		4
        /*0074*/ 	.byte	0x02, 0x4a
	.zero		1
	.zero		1


	//----- nvinfo : EIATTR_EXIT_INSTR_OFFSETS
	.align		4
        /*0078*/ 	.byte	0x04, 0x1c
        /*007a*/ 	.short	(.L_39 - .L_38)


	//   ....[0]....
.L_38:
        /*007c*/ 	.word	0x000002d0


	//   ....[1]....
        /*0080*/ 	.word	0x000006d0


	//   ....[2]....
        /*0084*/ 	.word	0x000009d0


	//----- nvinfo : EIATTR_CRS_STACK_SIZE
	.align		4
.L_39:
        /*0088*/ 	.byte	0x04, 0x1e
        /*008a*/ 	.short	(.L_41 - .L_40)
.L_40:
        /*008c*/ 	.word	0x00000000


	//----- nvinfo : EIATTR_CBANK_PARAM_SIZE
	.align		4
.L_41:
        /*0090*/ 	.byte	0x03, 0x19
        /*0092*/ 	.short	0x0028


	//----- nvinfo : EIATTR_PARAM_CBANK
	.align		4
        /*0094*/ 	.byte	0x04, 0x0a
        /*0096*/ 	.short	(.L_43 - .L_42)
	.align		4
.L_42:
        /*0098*/ 	.word	index@(.nv.constant0._Z14__RgbToYuv422pPKhmPhmii)
        /*009c*/ 	.short	0x0380
        /*009e*/ 	.short	0x0028


	//----- nvinfo : EIATTR_SW_WAR
	.align		4
.L_43:
        /*00a0*/ 	.byte	0x04, 0x36
        /*00a2*/ 	.short	(.L_45 - .L_44)
.L_44:
        /*00a4*/ 	.word	0x00000008
.L_45:


//--------------------- .nv.info._Z11__RgbToNv12PKhmPhmii --------------------------
	.section	.nv.info._Z11__RgbToNv12PKhmPhmii,"",@"SHT_CUDA_INFO"
	.sectionflags	@""
	.align	4


	//----- nvinfo : EIATTR_CUDA_API_VERSION
	.align		4
        /*0000*/ 	.byte	0x04, 0x37
        /*0002*/ 	.short	(.L_47 - .L_46)
.L_46:
        /*0004*/ 	.word	0x00000082


	//----- nvinfo : EIATTR_KPARAM_INFO
	.align		4
.L_47:
        /*0008*/ 	.byte	0x04, 0x17
        /*000a*/ 	.short	(.L_49 - .L_48)
.L_48:
        /*000c*/ 	.word	0x00000000
        /*0010*/ 	.short	0x0005
        /*0012*/ 	.short	0x0024
        /*0014*/ 	.byte	0x00, 0xf0, 0x11, 0x00


	//----- nvinfo : EIATTR_KPARAM_INFO
	.align		4
.L_49:
        /*0018*/ 	.byte	0x04, 0x17
        /*001a*/ 	.short	(.L_51 - .L_50)
.L_50:
        /*001c*/ 	.word	0x00000000
        /*0020*/ 	.short	0x0004
        /*0022*/ 	.short	0x0020
        /*0024*/ 	.byte	0x00, 0xf0, 0x11, 0x00


	//----- nvinfo : EIATTR_KPARAM_INFO
	.align		4
.L_51:
        /*0028*/ 	.byte	0x04, 0x17
        /*002a*/ 	.short	(.L_53 - .L_52)
.L_52:
        /*002c*/ 	.word	0x00000000
        /*0030*/ 	.short	0x0003
        /*0032*/ 	.short	0x0018
        /*0034*/ 	.byte	0x00, 0xf0, 0x21, 0x00


	//----- nvinfo : EIATTR_KPARAM_INFO
	.align		4
.L_53:
        /*0038*/ 	.byte	0x04, 0x17
        /*003a*/ 	.short	(.L_55 - .L_54)
.L_54:
        /*003c*/ 	.word	0x00000000
        /*0040*/ 	.short	0x0002
        /*0042*/ 	.short	0x0010
        /*0044*/ 	.byte	0x00, 0xf5, 0x21, 0x00


	//----- nvinfo : EIATTR_KPARAM_INFO
	.align		4
.L_55:
        /*0048*/ 	.byte	0x04, 0x17
        /*004a*/ 	.short	(.L_57 - .L_56)
.L_56:
        /*004c*/ 	.word	0x00000000
        /*0050*/ 	.short	0x0001
        /*0052*/ 	.short	0x0008
        /*0054*/ 	.byte	0x00, 0xf0, 0x21, 0x00


	//----- nvinfo : EIATTR_KPARAM_INFO
	.align		4
.L_57:
        /*0058*/ 	.byte	0x04, 0x17
        /*005a*/ 	.short	(.L_59 - .L_58)
.L_58:
        /*005c*/ 	.word	0x00000000
        /*0060*/ 	.short	0x0000
        /*0062*/ 	.short	0x0000
        /*0064*/ 	.byte	0x00, 0xf5, 0x21, 0x00


	//----- nvinfo : EIATTR_SPARSE_MMA_MASK
	.align		4
.L_59:
        /*0068*/ 	.byte	0x03, 0x50
        /*006a*/ 	.short	0x0000


	//----- nvinfo : EIATTR_MAXREG_COUNT
	.align		4
        /*006c*/ 	.byte	0x03, 0x1b
        /*006e*/ 	.short	0x00ff


	//----- nvinfo : EIATTR_MERCURY_ISA_VERSION
	.align		4
        /*0070*/ 	.byte	0x03, 0x5f
        /*0072*/ 	.short	0x0101


	//----- nvinfo : EIATTR_VRC_CTA_INIT_COUNT
	.align		4
        /*0074*/ 	.byte	0x02, 0x4a
	.zero		1
	.zero		1


	//----- nvinfo : EIATTR_EXIT_INSTR_OFFSETS
	.align		4
        /*0078*/ 	.byte	0x04, 0x1c
        /*007a*/ 	.short	(.L_61 - .L_60)


	//   ....[0]....
.L_60:
        /*007c*/ 	.word	0x000002d0


	//   ....[1]....
        /*0080*/ 	.word	0x000006d0


	//   ....[2]....
        /*0084*/ 	.word	0x00000970


	//----- nvinfo : EIATTR_CRS_STACK_SIZE
	.align		4
.L_61:
        /*0088*/ 	.byte	0x04, 0x1e
        /*008a*/ 	.short	(.L_63 - .L_62)
.L_62:
        /*008c*/ 	.word	0x00000000


	//----- nvinfo : EIATTR_CBANK_PARAM_SIZE
	.align		4
.L_63:
        /*0090*/ 	.byte	0x03, 0x19
        /*0092*/ 	.short	0x0028


	//----- nvinfo : EIATTR_PARAM_CBANK
	.align		4
        /*0094*/ 	.byte	0x04, 0x0a
        /*0096*/ 	.short	(.L_65 - .L_64)
	.align		4
.L_64:
        /*0098*/ 	.word	index@(.nv.constant0._Z11__RgbToNv12PKhmPhmii)
        /*009c*/ 	.short	0x0380
        /*009e*/ 	.short	0x0028


	//----- nvinfo : EIATTR_SW_WAR
	.align		4
.L_65:
        /*00a0*/ 	.byte	0x04, 0x36
        /*00a2*/ 	.short	(.L_67 - .L_66)
.L_66:
        /*00a4*/ 	.word	0x00000008
.L_67:


//--------------------- .nv.info._Z14__RgbToYuv420pPKhmPhmii --------------------------
	.section	.nv.info._Z14__RgbToYuv420pPKhmPhmii,"",@"SHT_CUDA_INFO"
	.sectionflags	@""
	.align	4


	//----- nvinfo : EIATTR_CUDA_API_VERSION
	.align		4
        /*0000*/ 	.byte	0x04, 0x37
        /*0002*/ 	.short	(.L_69 - .L_68)
.L_68:
        /*0004*/ 	.word	0x00000082


	//----- nvinfo : EIATTR_KPARAM_INFO
	.align		4
.L_69:
        /*0008*/ 	.byte	0x04, 0x17
        /*000a*/ 	.short	(.L_71 - .L_70)
.L_70:
        /*000c*/ 	.word	0x00000000
        /*0010*/ 	.short	0x0005
        /*0012*/ 	.short	0x0024
        /*0014*/ 	.byte	0x00, 0xf0, 0x11, 0x00


	//----- nvinfo : EIATTR_KPARAM_INFO
	.align		4
.L_71:
        /*0018*/ 	.byte	0x04, 0x17
        /*001a*/ 	.short	(.L_73 - .L_72)
.L_72:
        /*001c*/ 	.word	0x00000000
        /*0020*/ 	.short	0x0004
        /*0022*/ 	.short	0x0020
        /*0024*/ 	.byte	0x00, 0xf0, 0x11, 0x00


	//----- nvinfo : EIATTR_KPARAM_INFO
	.align		4
.L_73:
        /*0028*/ 	.byte	0x04, 0x17
        /*002a*/ 	.short	(.L_75 - .L_74)
.L_74:
        /*002c*/ 	.word	0x00000000
        /*0030*/ 	.short	0x0003
        /*0032*/ 	.short	0x0018
        /*0034*/ 	.byte	0x00, 0xf0, 0x21, 0x00


	//----- nvinfo : EIATTR_KPARAM_INFO
	.align		4
.L_75:
        /*0038*/ 	.byte	0x04, 0x17
        /*003a*/ 	.short	(.L_77 - .L_76)
.L_76:
        /*003c*/ 	.word	0x00000000
        /*0040*/ 	.short	0x0002
        /*0042*/ 	.short	0x0010
        /*0044*/ 	.byte	0x00, 0xf5, 0x21, 0x00


	//----- nvinfo : EIATTR_KPARAM_INFO
	.align		4
.L_77:
        /*0048*/ 	.byte	0x04, 0x17
        /*004a*/ 	.short	(.L_79 - .L_78)
.L_78:
        /*004c*/ 	.word	0x00000000
        /*0050*/ 	.short	0x0001
        /*0052*/ 	.short	0x0008
        /*0054*/ 	.byte	0x00, 0xf0, 0x21, 0x00


	//----- nvinfo : EIATTR_KPARAM_INFO
	.align		4
.L_79:
        /*0058*/ 	.byte	0x04, 0x17
        /*005a*/ 	.short	(.L_81 - .L_80)
.L_80:
        /*005c*/ 	.word	0x00000000
        /*0060*/ 	.short	0x0000
        /*0062*/ 	.short	0x0000
        /*0064*/ 	.byte	0x00, 0xf5, 0x21, 0x00


	//----- nvinfo : EIATTR_SPARSE_MMA_MASK
	.align		4
.L_81:
        /*0068*/ 	.byte	0x03, 0x50
        /*006a*/ 	.short	0x0000


	//----- nvinfo : EIATTR_MAXREG_COUNT
	.align		4
        /*006c*/ 	.byte	0x03, 0x1b
        /*006e*/ 	.short	0x00ff


	//----- nvinfo : EIATTR_MERCURY_ISA_VERSION
	.align		4
        /*0070*/ 	.byte	0x03, 0x5f
        /*0072*/ 	.short	0x0101


	//----- nvinfo : EIATTR_VRC_CTA_INIT_COUNT
	.align		4
        /*0074*/ 	.byte	0x02, 0x4a
	.zero		1
	.zero		1


	//----- nvinfo : EIATTR_EXIT_INSTR_OFFSETS
	.align		4
        /*0078*/ 	.byte	0x04, 0x1c
        /*007a*/ 	.short	(.L_83 - .L_82)


	//   ....[0]....
.L_82:
        /*007c*/ 	.word	0x000002d0


	//   ....[1]....
        /*0080*/ 	.word	0x000006c0


	//   ....[2]....
        /*0084*/ 	.word	0x000009a0


	//----- nvinfo : EIATTR_CRS_STACK_SIZE
	.align		4
.L_83:
        /*0088*/ 	.byte	0x04, 0x1e
        /*008a*/ 	.short	(.L_85 - .L_84)
.L_84:
        /*008c*/ 	.word	0x00000000


	//----- nvinfo : EIATTR_CBANK_PARAM_SIZE
	.align		4
.L_85:
        /*0090*/ 	.byte	0x03, 0x19
        /*0092*/ 	.short	0x0028


	//----- nvinfo : EIATTR_PARAM_CBANK
	.align		4
        /*0094*/ 	.byte	0x04, 0x0a
        /*0096*/ 	.short	(.L_87 - .L_86)
	.align		4
.L_86:
        /*0098*/ 	.word	index@(.nv.constant0._Z14__RgbToYuv420pPKhmPhmii)
        /*009c*/ 	.short	0x0380
        /*009e*/ 	.short	0x0028


	//----- nvinfo : EIATTR_SW_WAR
	.align		4
.L_87:
        /*00a0*/ 	.byte	0x04, 0x36
        /*00a2*/ 	.short	(.L_89 - .L_88)
.L_88:
        /*00a4*/ 	.word	0x00000008
.L_89:


//--------------------- .nv.callgraph             --------------------------
	.section	.nv.callgraph,"",@"SHT_CUDA_CALLGRAPH"
	.align	4
	.sectionentsize	8
	.align		4
        /*0000*/ 	.word	0x00000000
	.align		4
        /*0004*/ 	.word	0xffffffff
	.align		4
        /*0008*/ 	.word	0x00000000
	.align		4
        /*000c*/ 	.word	0xfffffffe
	.align		4
        /*0010*/ 	.word	0x00000000
	.align		4
        /*0014*/ 	.word	0xfffffffd
	.align		4
        /*0018*/ 	.word	0x00000000
	.align		4
        /*001c*/ 	.word	0xfffffffc


//--------------------- .text._Z14__RgbToYuv422pPKhmPhmii --------------------------
	.section	.text._Z14__RgbToYuv422pPKhmPhmii,"ax",@progbits
	.align	128
.text._Z14__RgbToYuv422pPKhmPhmii:
        .type           _Z14__RgbToYuv422pPKhmPhmii,@function
        .size           _Z14__RgbToYuv422pPKhmPhmii,(.L_x_24 - _Z14__RgbToYuv422pPKhmPhmii)
        .other          _Z14__RgbToYuv422pPKhmPhmii,@"STO_CUDA_ENTRY STV_DEFAULT"
_Z14__RgbToYuv422pPKhmPhmii:
[----:B------:R-:W-:Y:S01]  /*0000*/  LDC R1, c[0x0][0x37c] ;  /* 0x0000df00ff017b82 */ /* 0x000fe20000000800 */
[----:B------:R-:W0:Y:S07]  /*0010*/  S2R R0, SR_TID.X ;  /* 0x0000000000007919 */ /* 0x000e2e0000002100 */
[----:B------:R-:W0:Y:S01]  /*0020*/  S2UR UR4, SR_CTAID.X ;  /* 0x00000000000479c3 */ /* 0x000e220000002500 */
[----:B------:R-:W1:Y:S01]  /*0030*/  LDCU UR5, c[0x0][0x39c] ;  /* 0x00007380ff0577ac */ /* 0x000e620008000800 */
[----:B------:R-:W-:Y:S06]  /*0040*/  BSSY.RECONVERGENT B0, `(.L_x_0) ;  /* 0x0000025000007945 */ /* 0x000fec0003800200 */
[----:B------:R-:W0:Y:S02]  /*0050*/  LDC R3, c[0x0][0x360] ;  /* 0x0000d800ff037b82 */ /* 0x000e240000000800 */
[----:B0-----:R-:W-:-:S05]  /*0060*/  IMAD R3, R3, UR4, R0 ;  /* 0x0000000403037c24 */ /* 0x001fca000f8e0200 */
[----:B------:R-:W-:-:S04]  /*0070*/  SHF.R.S32.HI R2, RZ, 0x1f, R3 ;  /* 0x0000001fff027819 */ /* 0x000fc80000011403 */
[----:B-1----:R-:W-:-:S04]  /*0080*/  LOP3.LUT R0, R2, UR5, RZ, 0xfc, !PT ;  /* 0x0000000502007c12 */ /* 0x002fc8000f8efcff */
[----:B------:R-:W-:-:S13]  /*0090*/  ISETP.NE.U32.AND P0, PT, R0, RZ, PT ;  /* 0x000000ff0000720c */ /* 0x000fda0003f05070 */
[----:B------:R-:W-:Y:S05]  /*00a0*/  @P0 BRA `(.L_x_1) ;  /* 0x00000000005c0947 */ /* 0x000fea0003800000 */
[----:B------:R-:W0:Y:S02]  /*00b0*/  LDCU UR4, c[0x0][0x398] ;  /* 0x00007300ff0477ac */ /* 0x000e240008000800 */
[----:B0-----:R-:W-:-:S04]  /*00c0*/  IMAD.U32 R0, RZ, RZ, UR4 ;  /* 0x00000004ff007e24 */ /* 0x001fc8000f8e00ff */
[----:B------:R-:W0:Y:S01]  /*00d0*/  I2F.U32.RP R2, R0 ;  /* 0x0000000000027306 */ /* 0x000e220000209000 */
[----:B------:R-:W-:-:S07]  /*00e0*/  ISETP.NE.U32.AND P2, PT, R0, RZ, PT ;  /* 0x000000ff0000720c */ /* 0x000fce0003f45070 */
[----:B0-----:R-:W0:Y:S02]  /*00f0*/  MUFU.RCP R2, R2 ;  /* 0x0000000200027308 */ /* 0x001e240000001000 */
[----:B0-----:R-:W-:-:S06]  /*0100*/  VIADD R4, R2, 0xffffffe ;  /* 0x0ffffffe02047836 */ /* 0x001fcc0000000000 */
[----:B------:R0:W1:Y:S02]  /*0110*/  F2I.FTZ.U32.TRUNC.NTZ R5, R4 ;  /* 0x0000000400057305 */ /* 0x000064000021f000 */
[----:B0-----:R-:W-:Y:S02]  /*0120*/  IMAD.MOV.U32 R4, RZ, RZ, RZ ;  /* 0x000000ffff047224 */ /* 0x001fe400078e00ff */
[----:B-1----:R-:W-:-:S05]  /*0130*/  IMAD R6, R5, R0, RZ ;  /* 0x0000000005067224 */ /* 0x002fca00078e02ff */
[----:B------:R-:W-:-:S05]  /*0140*/  IADD3 R7, PT, PT, -R6, RZ, RZ ;  /* 0x000000ff06077210 */ /* 0x000fca0007ffe1ff */
[----:B------:R-:W-:-:S06]  /*0150*/  IMAD.HI.U32 R6, R5, R7, R4 ;  /* 0x0000000705067227 */ /* 0x000fcc00078e0004 */
[----:B------:R-:W-:-:S04]  /*0160*/  IMAD.HI.U32 R5, R6, R3, RZ ;  /* 0x0000000306057227 */ /* 0x000fc800078e00ff */
[----:B------:R-:W-:-:S04]  /*0170*/  IMAD.MOV R7, RZ, RZ, -R5 ;  /* 0x000000ffff077224 */ /* 0x000fc800078e0a05 */
[----:B------:R-:W-:-:S05]  /*0180*/  IMAD R7, R0, R7, R3 ;  /* 0x0000000700077224 */ /* 0x000fca00078e0203 */
[----:B------:R-:W-:-:S13]  /*0190*/  ISETP.GE.U32.AND P0, PT, R7, R0, PT ;  /* 0x000000000700720c */ /* 0x000fda0003f06070 */
[----:B------:R-:W-:Y:S01]  /*01a0*/  @P0 IADD3 R7, PT, PT, R7, -R0, RZ ;  /* 0x8000000007070210 */ /* 0x000fe20007ffe0ff */
[----:B------:R-:W-:-:S03]  /*01b0*/  @P0 VIADD R5, R5, 0x1 ;  /* 0x0000000105050836 */ /* 0x000fc60000000000 */
[----:B------:R-:W-:-:S13]  /*01c0*/  ISETP.GE.U32.AND P1, PT, R7, R0, PT ;  /* 0x000000000700720c */ /* 0x000fda0003f26070 */
[----:B------:R-:W-:Y:S01]  /*01d0*/  @P1 VIADD R5, R5, 0x1 ;  /* 0x0000000105051836 */ /* 0x000fe20000000000 */
[----:B------:R-:W-:-:S04]  /*01e0*/  @!P2 LOP3.LUT R5, RZ, R0, RZ, 0x33, !PT ;  /* 0x00000000ff05a212 */ /* 0x000fc800078e33ff */
[----:B------:R-:W-:-:S05]  /*01f0*/  IADD3 R4, PT, PT, -R5, RZ, RZ ;  /* 0x000000ff05047210 */ /* 0x000fca0007ffe1ff */
[----:B------:R-:W-:Y:S01]  /*0200*/  IMAD R4, R0, R4, R3 ;  /* 0x0000000400047224 */ /* 0x000fe200078e0203 */
[----:B------:R-:W-:Y:S06]  /*0210*/  BRA `(.L_x_2) ;  /* 0x00000000001c7947 */ /* 0x000fec0003800000 */
.L_x_1:
[----:B------:R-:W-:-:S07]  /*0220*/  MOV R0, 0x240 ;  /* 0x0000024000007802 */ /* 0x000fce0000000f00 */
[----:B------:R-:W-:Y:S05]  /*0230*/  CALL.REL.NOINC `($__internal_0_$__cuda_sm20_div_u64) ;  /* 0x0000000400e87944 */ /* 0x000fea0003c00000 */
[----:B------:R-:W0:Y:S01]  /*0240*/  LDCU UR4, c[0x0][0x398] ;  /* 0x00007300ff0477ac */ /* 0x000e220008000800 */
[----:B------:R-:W-:Y:S01]  /*0250*/  IMAD.MOV R4, RZ, RZ, -R2 ;  /* 0x000000ffff047224 */ /* 0x000fe200078e0a02 */
[----:B------:R-:W-:Y:S01]  /*0260*/  MOV R5, R2 ;  /* 0x0000000200057202 */ /* 0x000fe20000000f00 */
[----:B0-----:R-:W-:-:S04]  /*0270*/  IMAD.U32 R0, RZ, RZ, UR4 ;  /* 0x00000004ff007e24 */ /* 0x001fc8000f8e00ff */
[----:B------:R-:W-:-:S07]  /*0280*/  IMAD R4, R4, R0, R3 ;  /* 0x0000000004047224 */ /* 0x000fce00078e0203 */
.L_x_2:
[----:B------:R-:W-:Y:S05]  /*0290*/  BSYNC.RECONVERGENT B0 ;  /* 0x0000000000007941 */ /* 0x000fea0003800200 */
.L_x_0:
[----:B------:R-:W0:Y:S02]  /*02a0*/  LDC.64 R2, c[0x0][0x3a0] ;  /* 0x0000e800ff027b82 */ /* 0x000e240000000a00 */
[----:B0-----:R-:W-:-:S04]  /*02b0*/  ISETP.GE.AND P0, PT, R5, R3, PT ;  /* 0x000000030500720c */ /* 0x001fc80003f06270 */
[----:B------:R-:W-:-:S13]  /*02c0*/  ISETP.GE.OR P0, PT, R4, R2, P0 ;  /* 0x000000020400720c */ /* 0x000fda0000706670 */
[----:B------:R-:W-:Y:S05]  /*02d0*/  @P0 EXIT ;  /* 0x000000000000094d */ /* 0x000fea0003800000 */
[----:B------:R-:W0:Y:S01]  /*02e0*/  LDCU.128 UR8, c[0x0][0x380] ;  /* 0x00007000ff0877ac */ /* 0x000e220008000c00 */
[C---:B------:R-:W-:Y:S01]  /*02f0*/  IMAD R8, R4.reuse, 0x3, RZ ;  /* 0x0000000304087824 */ /* 0x040fe200078e02ff */
[----:B------:R-:W-:Y:S01]  /*0300*/  SHF.R.S32.HI R7, RZ, 0x1f, R5 ;  /* 0x0000001fff077819 */ /* 0x000fe20000011405 */
[----:B------:R-:W1:Y:S03]  /*0310*/  LDCU.64 UR4, c[0x0][0x358] ;  /* 0x00006b00ff0477ac */ /* 0x000e660008000a00 */
[----:B------:R-:W-:Y:S02]  /*0320*/  SHF.R.S32.HI R9, RZ, 0x1f, R8 ;  /* 0x0000001fff097819 */ /* 0x000fe40000011408 */
[----:B------:R-:W-:Y:S01]  /*0330*/  LEA.HI R16, R4, R4, RZ, 0x1 ;  /* 0x0000000404107211 */ /* 0x000fe200078f08ff */
[----:B------:R-:W2:Y:S01]  /*0340*/  LDCU.64 UR6, c[0x0][0x390] ;  /* 0x00007200ff0677ac */ /* 0x000ea20008000a00 */
[----:B0-----:R-:W-:-:S02]  /*0350*/  IMAD R6, R7, UR10, RZ ;  /* 0x0000000a07067c24 */ /* 0x001fc4000f8e02ff */
[----:B------:R-:W-:-:S04]  /*0360*/  IMAD.WIDE.U32 R8, R5, UR10, R8 ;  /* 0x0000000a05087c25 */ /* 0x000fc8000f8e0008 */
[C---:B------:R-:W-:Y:S01]  /*0370*/  IMAD R11, R5.reuse, UR11, R6 ;  /* 0x0000000b050b7c24 */ /* 0x040fe2000f8e0206 */
[----:B------:R-:W-:Y:S02]  /*0380*/  IADD3 R14, P0, PT, R8, UR8, RZ ;  /* 0x00000008080e7c10 */ /* 0x000fe4000ff1e0ff */
[-C--:B------:R-:W-:Y:S01]  /*0390*/  IABS R6, R2.reuse ;  /* 0x0000000200067213 */ /* 0x080fe20000000000 */
[----:B------:R-:W-:Y:S01]  /*03a0*/  IMAD R8, R5, R2, RZ ;  /* 0x0000000205087224 */ /* 0x000fe200078e02ff */
[----:B------:R-:W-:Y:S01]  /*03b0*/  IADD3.X R15, PT, PT, R9, UR9, R11, P0, !PT ;  /* 0x00000009090f7c10 */ /* 0x000fe200087fe40b */
[----:B------:R-:W0:Y:S04]  /*03c0*/  LDCU UR8, c[0x0][0x39c] ;  /* 0x00007380ff0877ac */ /* 0x000e280008000800 */
[----:B-1----:R-:W3:Y:S04]  /*03d0*/  LDG.E.U8 R10, desc[UR4][R14.64] ;  /* 0x000000040e0a7981 */ /* 0x002ee8000c1e1100 */
[----:B------:R-:W4:Y:S04]  /*03e0*/  LDG.E.U8 R13, desc[UR4][R14.64+0x1] ;  /* 0x000001040e0d7981 */ /* 0x000f28000c1e1100 */
[----:B------:R1:W5:Y:S01]  /*03f0*/  LDG.E.U8 R12, desc[UR4][R14.64+0x2] ;  /* 0x000002040e0c7981 */ /* 0x000362000c1e1100 */
[----:B------:R-:W2:Y:S01]  /*0400*/  I2F.RP R17, R6 ;  /* 0x0000000600117306 */ /* 0x000ea20000209400 */
[----:B------:R-:W-:Y:S01]  /*0410*/  LEA.HI R11, R8, R8, RZ, 0x1 ;  /* 0x00000008080b7211 */ /* 0x000fe200078f08ff */
[----:B------:R-:W-:Y:S01]  /*0420*/  HFMA2 R8, -RZ, RZ, 0, 0 ;  /* 0x00000000ff087431 */ /* 0x000fe200000001ff */
[----:B------:R-:W-:-:S04]  /*0430*/  SHF.R.S32.HI R16, RZ, 0x1, R16 ;  /* 0x00000001ff107819 */ /* 0x000fc80000011410 */
[----:B------:R-:W-:Y:S01]  /*0440*/  LEA.HI.SX32 R11, R11, R16, 0x1f ;  /* 0x000000100b0b7211 */ /* 0x000fe200078ffaff */
[----:B------:R-:W-:-:S03]  /*0450*/  IMAD R16, R7, R0, RZ ;  /* 0x0000000007107224 */ /* 0x000fc600078e02ff */
[----:B-1----:R-:W-:Y:S01]  /*0460*/  IABS R14, R11 ;  /* 0x0000000b000e7213 */ /* 0x002fe20000000000 */
[----:B--2---:R-:W1:Y:S02]  /*0470*/  MUFU.RCP R17, R17 ;  /* 0x0000001100117308 */ /* 0x004e640000001000 */
[----:B-1----:R-:W-:Y:S01]  /*0480*/  VIADD R9, R17, 0xffffffe ;  /* 0x0ffffffe11097836 */ /* 0x002fe20000000000 */
[----:B------:R-:W-:-:S04]  /*0490*/  LOP3.LUT R17, R11, R2, RZ, 0x3c, !PT ;  /* 0x000000020b117212 */ /* 0x000fc800078e3cff */
[----:B------:R-:W-:Y:S01]  /*04a0*/  ISETP.GE.AND P0, PT, R17, RZ, PT ;  /* 0x000000ff1100720c */ /* 0x000fe20003f06270 */
[----:B------:R-:W1:Y:S02]  /*04b0*/  F2I.FTZ.U32.TRUNC.NTZ R9, R9 ;  /* 0x0000000900097305 */ /* 0x000e64000021f000 */
[----:B-1----:R-:W-:-:S05]  /*04c0*/  IADD3 R18, PT, PT, RZ, -R9, RZ ;  /* 0x80000009ff127210 */ /* 0x002fca0007ffe0ff */
[----:B------:R-:W-:-:S04]  /*04d0*/  IMAD.MOV.U32 R15, RZ, RZ, R18 ;  /* 0x000000ffff0f7224 */ /* 0x000fc800078e0012 */
[----:B------:R-:W-:-:S04]  /*04e0*/  IMAD R15, R15, R6, RZ ;  /* 0x000000060f0f7224 */ /* 0x000fc800078e02ff */
[----:B------:R-:W-:-:S04]  /*04f0*/  IMAD.HI.U32 R8, R9, R15, R8 ;  /* 0x0000000f09087227 */ /* 0x000fc800078e0008 */
[----:B------:R-:W-:Y:S02]  /*0500*/  IMAD.MOV.U32 R15, RZ, RZ, R14 ;  /* 0x000000ffff0f7224 */ /* 0x000fe400078e000e */
[----:B------:R-:W-:Y:S02]  /*0510*/  IMAD.MOV.U32 R9, RZ, RZ, 0x3e3b645a ;  /* 0x3e3b645aff097424 */ /* 0x000fe400078e00ff */
[----:B------:R-:W-:-:S05]  /*0520*/  IMAD.HI.U32 R14, R8, R15, RZ ;  /* 0x0000000f080e7227 */ /* 0x000fca00078e00ff */
[----:B------:R-:W-:-:S05]  /*0530*/  IADD3 R8, PT, PT, -R14, RZ, RZ ;  /* 0x000000ff0e087210 */ /* 0x000fca0007ffe1ff */
[----:B------:R-:W-:-:S05]  /*0540*/  IMAD R15, R6, R8, R15 ;  /* 0x00000008060f7224 */ /* 0x000fca00078e020f */
[----:B------:R-:W-:-:S13]  /*0550*/  ISETP.GT.U32.AND P2, PT, R6, R15, PT ;  /* 0x0000000f0600720c */ /* 0x000fda0003f44070 */
[-C--:B------:R-:W-:Y:S02]  /*0560*/  @!P2 IADD3 R15, PT, PT, R15, -R6.reuse, RZ ;  /* 0x800000060f0fa210 */ /* 0x080fe40007ffe0ff */
[----:B------:R-:W-:Y:S02]  /*0570*/  @!P2 IADD3 R14, PT, PT, R14, 0x1, RZ ;  /* 0x000000010e0ea810 */ /* 0x000fe40007ffe0ff */
[----:B------:R-:W-:-:S13]  /*0580*/  ISETP.GE.U32.AND P1, PT, R15, R6, PT ;  /* 0x000000060f00720c */ /* 0x000fda0003f26070 */
[----:B------:R-:W-:Y:S01]  /*0590*/  @P1 VIADD R14, R14, 0x1 ;  /* 0x000000010e0e1836 */ /* 0x000fe20000000000 */
[----:B------:R-:W-:-:S04]  /*05a0*/  ISETP.NE.AND P1, PT, R2, RZ, PT ;  /* 0x000000ff0200720c */ /* 0x000fc80003f25270 */
[----:B------:R-:W-:Y:S02]  /*05b0*/  @!P0 IADD3 R14, PT, PT, -R14, RZ, RZ ;  /* 0x000000ff0e0e8210 */ /* 0x000fe40007ffe1ff */
[----:B---3--:R-:W-:Y:S02]  /*05c0*/  I2FP.F32.U32 R10, R10 ;  /* 0x0000000a000a7245 */ /* 0x008fe40000201000 */
[----:B----4-:R-:W-:-:S03]  /*05d0*/  I2FP.F32.U32 R13, R13 ;  /* 0x0000000d000d7245 */ /* 0x010fc60000201000 */
[----:B------:R-:W-:Y:S01]  /*05e0*/  FFMA R8, R10, R9, 16 ;  /* 0x418000000a087423 */ /* 0x000fe20000000009 */
[----:B-----5:R-:W-:-:S03]  /*05f0*/  I2FP.F32.U32 R12, R12 ;  /* 0x0000000c000c7245 */ /* 0x020fc60000201000 */
[----:B------:R-:W-:-:S04]  /*0600*/  FFMA R9, R13, 0.61400002241134643555, R8 ;  /* 0x3f1d2f1b0d097823 */ /* 0x000fc80000000008 */
[----:B------:R-:W-:Y:S01]  /*0610*/  FFMA R8, R12, 0.061999998986721038818, R9 ;  /* 0x3d7df3b60c087823 */ /* 0x000fe20000000009 */
[----:B------:R-:W-:-:S04]  /*0620*/  SHF.R.S32.HI R9, RZ, 0x1f, R4 ;  /* 0x0000001fff097819 */ /* 0x000fc80000011404 */
[----:B------:R-:W-:Y:S01]  /*0630*/  FMNMX.NAN R15, R8, 255, PT ;  /* 0x437f0000080f7809 */ /* 0x000fe20003820000 */
[----:B------:R-:W-:-:S04]  /*0640*/  IMAD.MOV.U32 R8, RZ, RZ, R4 ;  /* 0x000000ffff087224 */ /* 0x000fc800078e0004 */
[C---:B------:R-:W-:Y:S01]  /*0650*/  IMAD.WIDE.U32 R6, R5.reuse, R0, R8 ;  /* 0x0000000005067225 */ /* 0x040fe200078e0008 */
[----:B------:R-:W1:Y:S03]  /*0660*/  F2I.U32.TRUNC.NTZ R15, R15 ;  /* 0x0000000f000f7305 */ /* 0x000e66000020f000 */
[----:B0-----:R-:W-:Y:S01]  /*0670*/  IMAD R9, R5, UR8, R16 ;  /* 0x0000000805097c24 */ /* 0x001fe2000f8e0210 */
[----:B------:R-:W-:Y:S02]  /*0680*/  LOP3.LUT R5, R4, 0x1, RZ, 0xc0, !PT ;  /* 0x0000000104057812 */ /* 0x000fe400078ec0ff */
[----:B------:R-:W-:Y:S02]  /*0690*/  IADD3 R4, P3, PT, R6, UR6, RZ ;  /* 0x0000000606047c10 */ /* 0x000fe4000ff7e0ff */
[----:B------:R-:W-:Y:S02]  /*06a0*/  ISETP.NE.U32.AND P2, PT, R5, 0x1, PT ;  /* 0x000000010500780c */ /* 0x000fe40003f45070 */
[----:B------:R-:W-:-:S05]  /*06b0*/  IADD3.X R5, PT, PT, R7, UR7, R9, P3, !PT ;  /* 0x0000000707057c10 */ /* 0x000fca0009ffe409 */
[----:B-1----:R0:W-:Y:S06]  /*06c0*/  STG.E.U8 desc[UR4][R4.64], R15 ;  /* 0x0000000f04007986 */ /* 0x0021ec000c101104 */
[----:B------:R-:W-:Y:S05]  /*06d0*/  @!P2 EXIT ;  /* 0x000000000000a94d */ /* 0x000fea0003800000 */
[----:B------:R-:W-:Y:S01]  /*06e0*/  IMAD.MOV.U32 R7, RZ, RZ, 0x3dced917 ;  /* 0x3dced917ff077424 */ /* 0x000fe200078e00ff */
[-C--:B0-----:R-:W-:Y:S01]  /*06f0*/  IADD3 R5, PT, PT, R0, -R2.reuse, RZ ;  /* 0x8000000200057210 */ /* 0x081fe20007ffe0ff */
[----:B------:R-:W-:Y:S01]  /*0700*/  IMAD.MOV.U32 R9, RZ, RZ, 0x3ee0c49c ;  /* 0x3ee0c49cff097424 */ /* 0x000fe200078e00ff */
[----:B------:R-:W-:Y:S01]  /*0710*/  @!P1 LOP3.LUT R14, RZ, R2, RZ, 0x33, !PT ;  /* 0x00000002ff0e9212 */ /* 0x000fe200078e33ff */
[C---:B------:R-:W-:Y:S01]  /*0720*/  FFMA R2, R10.reuse, -R7, 128 ;  /* 0x430000000a027423 */ /* 0x040fe20000000807 */
[----:B------:R-:W-:Y:S01]  /*0730*/  SHF.R.S32.HI R7, RZ, 0x1f, R3 ;  /* 0x0000001fff077819 */ /* 0x000fe20000011403 */
[----:B------:R-:W-:Y:S01]  /*0740*/  FFMA R10, R10, R9, 128 ;  /* 0x430000000a0a7423 */ /* 0x000fe20000000009 */
[----:B------:R-:W-:Y:S01]  /*0750*/  BSSY.RECONVERGENT B0, `(.L_x_3) ;  /* 0x0000013000007945 */ /* 0x000fe20003800200 */
[----:B------:R-:W-:Y:S02]  /*0760*/  IMAD R4, R14, R5, RZ ;  /* 0x000000050e047224 */ /* 0x000fe400078e02ff */
[----:B------:R-:W-:Y:S01]  /*0770*/  FFMA R5, R13, -0.33899998664855957031, R2 ;  /* 0xbead91680d057823 */ /* 0x000fe20000000002 */
[----:B------:R-:W-:Y:S01]  /*0780*/  IMAD R6, R7, R0, RZ ;  /* 0x0000000007067224 */ /* 0x000fe200078e02ff */
[----:B------:R-:W-:Y:S01]  /*0790*/  LEA.HI R2, R3, R3, RZ, 0x1 ;  /* 0x0000000303027211 */ /* 0x000fe200078f08ff */
[----:B------:R-:W-:Y:S01]  /*07a0*/  FFMA R10, R13, -0.39899998903274536133, R10 ;  /* 0xbecc49ba0d0a7823 */ /* 0x000fe2000000000a */
[----:B------:R-:W-:Y:S01]  /*07b0*/  FFMA R8, R12, 0.43900001049041748047, R5 ;  /* 0x3ee0c49c0c087823 */ /* 0x000fe20000000005 */
[----:B------:R-:W-:Y:S01]  /*07c0*/  IADD3 R4, PT, PT, R11, R4, RZ ;  /* 0x000000040b047210 */ /* 0x000fe20007ffe0ff */
[----:B------:R-:W-:-:S02]  /*07d0*/  IMAD R13, R3, UR8, R6 ;  /* 0x00000008030d7c24 */ /* 0x000fc4000f8e0206 */
[----:B------:R-:W-:Y:S01]  /*07e0*/  FMUL R15, R12, 0.039999999105930328369 ;  /* 0x3d23d70a0c0f7820 */ /* 0x000fe20000400000 */
[----:B------:R-:W-:Y:S01]  /*07f0*/  SHF.R.S32.HI R11, RZ, 0x1, R2 ;  /* 0x00000001ff0b7819 */ /* 0x000fe20000011402 */
[----:B------:R-:W-:Y:S01]  /*0800*/  IMAD.MOV.U32 R6, RZ, RZ, RZ ;  /* 0x000000ffff067224 */ /* 0x000fe200078e00ff */
[----:B------:R-:W-:Y:S02]  /*0810*/  FSETP.GEU.AND P0, PT, R8, RZ, PT ;  /* 0x000000ff0800720b */ /* 0x000fe40003f0e000 */
[----:B------:R-:W-:-:S03]  /*0820*/  SHF.R.S32.HI R5, RZ, 0x1f, R4 ;  /* 0x0000001fff057819 */ /* 0x000fc60000011404 */
[----:B------:R-:W-:-:S08]  /*0830*/  IMAD.WIDE.U32 R4, R0, R3, R4 ;  /* 0x0000000300047225 */ /* 0x000fd000078e0004 */
[----:B------:R-:W-:Y:S05]  /*0840*/  @!P0 BRA `(.L_x_4) ;  /* 0x00000000000c8947 */ /* 0x000fea0003800000 */
[----:B------:R-:W-:Y:S02]  /*0850*/  FSETP.GT.AND P0, PT, R8, 255, PT ;  /* 0x437f00000800780b */ /* 0x000fe40003f04000 */
[----:B------:R-:W-:-:S11]  /*0860*/  MOV R6, 0x437f0000 ;  /* 0x437f000000067802 */ /* 0x000fd60000000f00 */
[----:B------:R-:W-:-:S07]  /*0870*/  @!P0 IMAD.MOV.U32 R6, RZ, RZ, R8 ;  /* 0x000000ffff068224 */ /* 0x000fce00078e0008 */
.L_x_4:
[----:B------:R-:W-:Y:S05]  /*0880*/  BSYNC.RECONVERGENT B0 ;  /* 0x0000000000007941 */ /* 0x000fea0003800200 */
.L_x_3:
[----:B------:R-:W-:Y:S01]  /*0890*/  FSETP.GEU.AND P0, PT, R10, R15, PT ;  /* 0x0000000f0a00720b */ /* 0x000fe20003f0e000 */
[----:B------:R0:W1:Y:S01]  /*08a0*/  F2I.U32.TRUNC.NTZ R7, R6 ;  /* 0x0000000600077305 */ /* 0x000062000020f000 */
[----:B------:R-:W-:Y:S01]  /*08b0*/  SHF.R.S32.HI R9, RZ, 0x1f, R11 ;  /* 0x0000001fff097819 */ /* 0x000fe2000001140b */
[----:B------:R-:W-:Y:S01]  /*08c0*/  BSSY.RECONVERGENT B0, `(.L_x_5) ;  /* 0x000000a000007945 */ /* 0x000fe20003800200 */
[----:B------:R-:W-:Y:S01]  /*08d0*/  IADD3 R2, P1, PT, R4, UR6, RZ ;  /* 0x0000000604027c10 */ /* 0x000fe2000ff3e0ff */
[----:B------:R-:W-:Y:S02]  /*08e0*/  HFMA2 R8, -RZ, RZ, 0, 0 ;  /* 0x00000000ff087431 */ /* 0x000fe400000001ff */
[----:B------:R-:W-:Y:S01]  /*08f0*/  IMAD R4, R9, R0, RZ ;  /* 0x0000000009047224 */ /* 0x000fe200078e02ff */
[----:B------:R-:W-:-:S05]  /*0900*/  IADD3.X R3, PT, PT, R5, UR7, R13, P1, !PT ;  /* 0x0000000705037c10 */ /* 0x000fca0008ffe40d */
[----:B0-----:R-:W-:Y:S05]  /*0910*/  @!P0 BRA `(.L_x_6) ;  /* 0x0000000000108947 */ /* 0x001fea0003800000 */
[----:B------:R-:W-:Y:S01]  /*0920*/  FADD R10, R10, -R15 ;  /* 0x8000000f0a0a7221 */ /* 0x000fe20000000000 */
[----:B------:R-:W-:-:S04]  /*0930*/  IMAD.MOV.U32 R8, RZ, RZ, 0x437f0000 ;  /* 0x437f0000ff087424 */ /* 0x000fc800078e00ff */
[----:B------:R-:W-:-:S13]  /*0940*/  FSETP.GT.AND P0, PT, R10, 255, PT ;  /* 0x437f00000a00780b */ /* 0x000fda0003f04000 */
[----:B------:R-:W-:-:S07]  /*0950*/  @!P0 MOV R8, R10 ;  /* 0x0000000a00088202 */ /* 0x000fce0000000f00 */
.L_x_6:
[----:B------:R-:W-:Y:S05]  /*0960*/  BSYNC.RECONVERGENT B0 ;  /* 0x0000000000007941 */ /* 0x000fea0003800200 */
.L_x_5:
[----:B------:R-:W0:Y:S01]  /*0970*/  F2I.U32.TRUNC.NTZ R9, R8 ;  /* 0x0000000800097305 */ /* 0x000e22000020f000 */
[C---:B------:R-:W-:Y:S01]  /*0980*/  IMAD R13, R11.reuse, UR8, R4 ;  /* 0x000000080b0d7c24 */ /* 0x040fe2000f8e0204 */
[----:B-1----:R-:W-:Y:S01]  /*0990*/  STG.E.U8 desc[UR4][R2.64], R7 ;  /* 0x0000000702007986 */ /* 0x002fe2000c101104 */
[----:B------:R-:W-:-:S04]  /*09a0*/  IMAD.WIDE.U32 R4, R11, R0, R2 ;  /* 0x000000000b047225 */ /* 0x000fc800078e0002 */
[----:B------:R-:W-:-:S05]  /*09b0*/  IMAD.IADD R5, R5, 0x1, R13 ;  /* 0x0000000105057824 */ /* 0x000fca00078e020d */
[----:B0-----:R-:W-:Y:S01]  /*09c0*/  STG.E.U8 desc[UR4][R4.64], R9 ;  /* 0x0000000904007986 */ /* 0x001fe2000c101104 */
[----:B------:R-:W-:Y:S05]  /*09d0*/  EXIT ;  /* 0x000000000000794d */ /* 0x000fea0003800000 */
        .weak           $__internal_0_$__cuda_sm20_div_u64
        .type           $__internal_0_$__cuda_sm20_div_u64,@function
        .size           $__internal_0_$__cuda_sm20_div_u64,(.L_x_24 - $__internal_0_$__cuda_sm20_div_u64)
$__internal_0_$__cuda_sm20_div_u64:
[----:B------:R-:W0:Y:S01]  /*09e0*/  LDCU.64 UR4, c[0x0][0x398] ;  /* 0x00007300ff0477ac */ /* 0x000e220008000a00 */
[----:B------:R-:W1:Y:S01]  /*09f0*/  LDC.64 R4, c[0x0][0x398] ;  /* 0x0000e600ff047b82 */ /* 0x000e620000000a00 */
[----:B0-----:R-:W0:Y:S08]  /*0a00*/  I2F.U64.RP R10, UR4 ;  /* 0x00000004000a7d12 */ /* 0x001e300008309000 */
[----:B0-----:R-:W0:Y:S02]  /*0a10*/  MUFU.RCP R10, R10 ;  /* 0x0000000a000a7308 */ /* 0x001e240000001000 */
[----:B0-----:R-:W-:-:S06]  /*0a20*/  IADD3 R6, PT, PT, R10, 0x1ffffffe, RZ ;  /* 0x1ffffffe0a067810 */ /* 0x001fcc0007ffe0ff */
[----:B------:R-:W1:Y:S02]  /*0a30*/  F2I.U64.TRUNC R6, R6 ;  /* 0x0000000600067311 */ /* 0x000e64000020d800 */
[----:B-1----:R-:W-:-:S04]  /*0a40*/  IMAD.WIDE.U32 R8, R6, R4, RZ ;  /* 0x0000000406087225 */ /* 0x002fc800078e00ff */
[----:B------:R-:W-:Y:S01]  /*0a50*/  IMAD R9, R6, R5, R9 ;  /* 0x0000000506097224 */ /* 0x000fe200078e0209 */
[----:B------:R-:W-:-:S03]  /*0a60*/  IADD3 R11, P0, PT, RZ, -R8, RZ ;  /* 0x80000008ff0b7210 */ /* 0x000fc60007f1e0ff */
[----:B------:R-:W-:Y:S02]  /*0a70*/  IMAD R9, R7, R4, R9 ;  /* 0x0000000407097224 */ /* 0x000fe400078e0209 */
[----:B------:R-:W-:-:S04]  /*0a80*/  IMAD.HI.U32 R8, R6, R11, RZ ;  /* 0x0000000b06087227 */ /* 0x000fc800078e00ff */
[----:B------:R-:W-:Y:S01]  /*0a90*/  IMAD.X R13, RZ, RZ, ~R9, P0 ;  /* 0x000000ffff0d7224 */ /* 0x000fe200000e0e09 */
[----:B------:R-:W-:-:S03]  /*0aa0*/  MOV R9, R6 ;  /* 0x0000000600097202 */ /* 0x000fc60000000f00 */
[-C--:B------:R-:W-:Y:S02]  /*0ab0*/  IMAD R15, R7, R13.reuse, RZ ;  /* 0x0000000d070f7224 */ /* 0x080fe400078e02ff */
[----:B------:R-:W-:-:S04]  /*0ac0*/  IMAD.WIDE.U32 R8, P0, R6, R13, R8 ;  /* 0x0000000d06087225 */ /* 0x000fc80007800008 */
[----:B------:R-:W-:-:S04]  /*0ad0*/  IMAD.HI.U32 R13, R7, R13, RZ ;  /* 0x0000000d070d7227 */ /* 0x000fc800078e00ff */
[----:B------:R-:W-:-:S05]  /*0ae0*/  IMAD.HI.U32 R8, P1, R7, R11, R8 ;  /* 0x0000000b07087227 */ /* 0x000fca0007820008 */
[----:B------:R-:W-:Y:S01]  /*0af0*/  IADD3 R9, P2, PT, R15, R8, RZ ;  /* 0x000000080f097210 */ /* 0x000fe20007f5e0ff */
[----:B------:R-:W-:-:S04]  /*0b00*/  IMAD.X R8, R13, 0x1, R7, P0 ;  /* 0x000000010d087824 */ /* 0x000fc800000e0607 */
[----:B------:R-:W-:Y:S01]  /*0b10*/  IMAD.WIDE.U32 R6, R9, R4, RZ ;  /* 0x0000000409067225 */ /* 0x000fe200078e00ff */
[----:B------:R-:W-:-:S03]  /*0b20*/  IADD3.X R11, PT, PT, RZ, RZ, R8, P2, P1 ;  /* 0x000000ffff0b7210 */ /* 0x000fc600017e2408 */
[----:B------:R-:W-:Y:S01]  /*0b30*/  IMAD R7, R9, R5, R7 ;  /* 0x0000000509077224 */ /* 0x000fe200078e0207 */
[----:B------:R-:W-:-:S03]  /*0b40*/  IADD3 R13, P0, PT, RZ, -R6, RZ ;  /* 0x80000006ff0d7210 */ /* 0x000fc60007f1e0ff */
[----:B------:R-:W-:Y:S02]  /*0b50*/  IMAD R7, R11, R4, R7 ;  /* 0x000000040b077224 */ /* 0x000fe400078e0207 */
[----:B------:R-:W-:-:S03]  /*0b60*/  IMAD.HI.U32 R8, R9, R13, RZ ;  /* 0x0000000d09087227 */ /* 0x000fc600078e00ff */
[----:B------:R-:W-:Y:S01]  /*0b70*/  IADD3.X R6, PT, PT, RZ, ~R7, RZ, P0, !PT ;  /* 0x80000007ff067210 */ /* 0x000fe200007fe4ff */
[----:B------:R-:W-:-:S04]  /*0b80*/  HFMA2 R7, -RZ, RZ, 0, 0 ;  /* 0x00000000ff077431 */ /* 0x000fc800000001ff */
[----:B------:R-:W-:-:S04]  /*0b90*/  IMAD.WIDE.U32 R8, P0, R9, R6, R8 ;  /* 0x0000000609087225 */ /* 0x000fc80007800008 */
[C---:B------:R-:W-:Y:S02]  /*0ba0*/  IMAD R10, R11.reuse, R6, RZ ;  /* 0x000000060b0a7224 */ /* 0x040fe400078e02ff */
[----:B------:R-:W-:-:S04]  /*0bb0*/  IMAD.HI.U32 R9, P1, R11, R13, R8 ;  /* 0x0000000d0b097227 */ /* 0x000fc80007820008 */
[----:B------:R-:W-:Y:S01]  /*0bc0*/  IMAD.HI.U32 R6, R11, R6, RZ ;  /* 0x000000060b067227 */ /* 0x000fe200078e00ff */
[----:B------:R-:W-:-:S03]  /*0bd0*/  IADD3 R9, P2, PT, R10, R9, RZ ;  /* 0x000000090a097210 */ /* 0x000fc60007f5e0ff */
[----:B------:R-:W-:Y:S02]  /*0be0*/  IMAD.X R11, R6, 0x1, R11, P0 ;  /* 0x00000001060b7824 */ /* 0x000fe400000e060b */
[----:B------:R-:W-:-:S03]  /*0bf0*/  IMAD.HI.U32 R6, R9, R3, RZ ;  /* 0x0000000309067227 */ /* 0x000fc600078e00ff */
[----:B------:R-:W-:Y:S01]  /*0c00*/  IADD3.X R11, PT, PT, RZ, RZ, R11, P2, P1 ;  /* 0x000000ffff0b7210 */ /* 0x000fe200017e240b */
[----:B------:R-:W-:-:S04]  /*0c10*/  IMAD.WIDE.U32 R6, R9, R2, R6 ;  /* 0x0000000209067225 */ /* 0x000fc800078e0006 */
[C---:B------:R-:W-:Y:S02]  /*0c20*/  IMAD R9, R11.reuse, R2, RZ ;  /* 0x000000020b097224 */ /* 0x040fe400078e02ff */
[----:B------:R-:W-:-:S04]  /*0c30*/  IMAD.HI.U32 R6, P0, R11, R3, R6 ;  /* 0x000000030b067227 */ /* 0x000fc80007800006 */
[----:B------:R-:W-:Y:S01]  /*0c40*/  IMAD.HI.U32 R8, R11, R2, RZ ;  /* 0x000000020b087227 */ /* 0x000fe200078e00ff */
[----:B------:R-:W-:-:S03]  /*0c50*/  IADD3 R9, P1, PT, R9, R6, RZ ;  /* 0x0000000609097210 */ /* 0x000fc60007f3e0ff */
[----:B------:R-:W-:Y:S02]  /*0c60*/  IMAD.X R8, RZ, RZ, R8, P0 ;  /* 0x000000ffff087224 */ /* 0x000fe400000e0608 */
[----:B------:R-:W-:-:S03]  /*0c70*/  IMAD.WIDE.U32 R6, R9, R4, RZ ;  /* 0x0000000409067225 */ /* 0x000fc600078e00ff */
[----:B------:R-:W-:Y:S01]  /*0c80*/  IADD3.X R11, PT, PT, RZ, R8, RZ, P1, !PT ;  /* 0x00000008ff0b7210 */ /* 0x000fe20000ffe4ff */
[----:B------:R-:W-:Y:S01]  /*0c90*/  IMAD R7, R9, R5, R7 ;  /* 0x0000000509077224 */ /* 0x000fe200078e0207 */
[----:B------:R-:W-:-:S03]  /*0ca0*/  IADD3 R13, P1, PT, -R6, R3, RZ ;  /* 0x00000003060d7210 */ /* 0x000fc60007f3e1ff */
[-C--:B------:R-:W-:Y:S01]  /*0cb0*/  IMAD R7, R11, R4.reuse, R7 ;  /* 0x000000040b077224 */ /* 0x080fe200078e0207 */
[----:B------:R-:W-:-:S03]  /*0cc0*/  ISETP.GE.U32.AND P0, PT, R13, R4, PT ;  /* 0x000000040d00720c */ /* 0x000fc60003f06070 */
[----:B------:R-:W-:Y:S01]  /*0cd0*/  IMAD.X R8, R2, 0x1, ~R7, P1 ;  /* 0x0000000102087824 */ /* 0x000fe200008e0e07 */
[----:B------:R-:W-:Y:S01]  /*0ce0*/  IADD3 R7, P1, PT, R13, -R4, RZ ;  /* 0x800000040d077210 */ /* 0x000fe20007f3e0ff */
[----:B------:R-:W-:-:S03]  /*0cf0*/  VIADD R2, R9, 0x1 ;  /* 0x0000000109027836 */ /* 0x000fc60000000000 */
[CC--:B------:R-:W-:Y:S02]  /*0d00*/  ISETP.GE.U32.AND.EX P0, PT, R8.reuse, R5.reuse, PT, P0 ;  /* 0x000000050800720c */ /* 0x0c0fe40003f06100 */
[----:B------:R-:W-:Y:S02]  /*0d10*/  IADD3.X R6, PT, PT, R8, ~R5, RZ, P1, !PT ;  /* 0x8000000508067210 */ /* 0x000fe40000ffe4ff */
[----:B------:R-:W-:Y:S02]  /*0d20*/  SEL R7, R7, R13, P0 ;  /* 0x0000000d07077207 */ /* 0x000fe40000000000 */
[----:B------:R-:W-:Y:S02]  /*0d30*/  SEL R6, R6, R8, P0 ;  /* 0x0000000806067207 */ /* 0x000fe40000000000 */
[----:B------:R-:W-:Y:S02]  /*0d40*/  SEL R9, R2, R9, P0 ;  /* 0x0000000902097207 */ /* 0x000fe40000000000 */
[----:B------:R-:W-:-:S02]  /*0d50*/  ISETP.GE.U32.AND P0, PT, R7, R4, PT ;  /* 0x000000040700720c */ /* 0x000fc40003f06070 */
[----:B------:R-:W-:Y:S01]  /*0d60*/  ISETP.NE.U32.AND P1, PT, R4, RZ, PT ;  /* 0x000000ff0400720c */ /* 0x000fe20003f25070 */
[----:B------:R-:W-:Y:S01]  /*0d70*/  IMAD.MOV.U32 R4, RZ, RZ, R0 ;  /* 0x000000ffff047224 */ /* 0x000fe200078e0000 */
[----:B------:R-:W-:Y:S02]  /*0d80*/  IADD3 R2, PT, PT, R9, 0x1, RZ ;  /* 0x0000000109027810 */ /* 0x000fe40007ffe0ff */
[----:B------:R-:W-:Y:S02]  /*0d90*/  ISETP.GE.U32.AND.EX P0, PT, R6, R5, PT, P0 ;  /* 0x000000050600720c */ /* 0x000fe40003f06100 */
[----:B------:R-:W-:Y:S02]  /*0da0*/  ISETP.NE.AND.EX P1, PT, R5, RZ, PT, P1 ;  /* 0x000000ff0500720c */ /* 0x000fe40003f25310 */
[----:B------:R-:W-:Y:S02]  /*0db0*/  MOV R5, 0x0 ;  /* 0x0000000000057802 */ /* 0x000fe40000000f00 */
[----:B------:R-:W-:-:S04]  /*0dc0*/  SEL R2, R2, R9, P0 ;  /* 0x0000000902027207 */ /* 0x000fc80000000000 */
[----:B------:R-:W-:Y:S01]  /*0dd0*/  SEL R2, R2, 0xffffffff, P1 ;  /* 0xffffffff02027807 */ /* 0x000fe20000800000 */
[----:B------:R-:W-:Y:S06]  /*0de0*/  RET.REL.NODEC R4 `(_Z14__RgbToYuv422pPKhmPhmii) ;  /* 0xfffffff004847950 */ /* 0x000fec0003c3ffff */
.L_x_7:
[----:B------:R-:W-:-:S00]  /*0df0*/  BRA `(.L_x_7) ;  /* 0xfffffffc00fc7947 */ /* 0x000fc0000383ffff */
[----:B------:R-:W-:-:S00]  /*0e00*/  NOP ;  /* 0x0000000000007918 */ /* 0x000fc00000000000 */
[----:B------:R-:W-:-:S00]  /*0e10*/  NOP ;  /* 0x0000000000007918 */ /* 0x000fc00000000000 */
[----:B------:R-:W-:-:S00]  /*0e20*/  NOP ;  /* 0x0000000000007918 */ /* 0x000fc00000000000 */
[----:B------:R-:W-:-:S00]  /*0e30*/  NOP ;  /* 0x0000000000007918 */ /* 0x000fc00000000000 */
[----:B------:R-:W-:-:S00]  /*0e40*/  NOP ;  /* 0x0000000000007918 */ /* 0x000fc00000000000 */
[----:B------:R-:W-:-:S00]  /*0e50*/  NOP ;  /* 0x0000000000007918 */ /* 0x000fc00000000000 */
[----:B------:R-:W-:-:S00]  /*0e60*/  NOP ;  /* 0x0000000000007918 */ /* 0x000fc00000000000 */
[----:B------:R-:W-:-:S00]  /*0e70*/  NOP ;  /* 0x0000000000007918 */ /* 0x000fc00000000000 */
.L_x_24:


//--------------------- .text._Z11__RgbToNv12PKhmPhmii --------------------------
	.section	.text._Z11__RgbToNv12PKhmPhmii,"ax",@progbits
	.align	128
.text._Z11__RgbToNv12PKhmPhmii:
        .type           _Z11__RgbToNv12PKhmPhmii,@function
        .size           _Z11__RgbToNv12PKhmPhmii,(.L_x_26 - _Z11__RgbToNv12PKhmPhmii)
        .other          _Z11__RgbToNv12PKhmPhmii,@"STO_CUDA_ENTRY STV_DEFAULT"
_Z11__RgbToNv12PKhmPhmii:
        /* <DEDUP_REMOVED lines=34> */
.L_x_9:
[----:B------:R-:W-:-:S07]  /*0220*/  MOV R0, 0x240 ;  /* 0x0000024000007802 */ /* 0x000fce0000000f00 */
[----:B------:R-:W-:Y:S05]  /*0230*/  CALL.REL.NOINC `($__internal_1_$__cuda_sm20_div_u64) ;  /* 0x0000000400d07944 */ /* 0x000fea0003c00000 */
[----:B------:R-:W0:Y:S01]  /*0240*/  LDCU UR4, c[0x0][0x398] ;  /* 0x00007300ff0477ac */ /* 0x000e220008000800 */
[----:B------:R-:W-:Y:S01]  /*0250*/  IMAD.MOV R5, RZ, RZ, -R2 ;  /* 0x000000ffff057224 */ /* 0x000fe200078e0a02 */
[----:B------:R-:W-:Y:S01]  /*0260*/  MOV R4, R2 ;  /* 0x0000000200047202 */ /* 0x000fe20000000f00 */
[----:B0-----:R-:W-:-:S04]  /*0270*/  IMAD.U32 R0, RZ, RZ, UR4 ;  /* 0x00000004ff007e24 */ /* 0x001fc8000f8e00ff */
[----:B------:R-:W-:-:S07]  /*0280*/  IMAD R5, R5, R0, R3 ;  /* 0x0000000005057224 */ /* 0x000fce00078e0203 */
.L_x_10:
[----:B------:R-:W-:Y:S05]  /*0290*/  BSYNC.RECONVERGENT B0 ;  /* 0x0000000000007941 */ /* 0x000fea0003800200 */
.L_x_8:
[----:B------:R-:W0:Y:S02]  /*02a0*/  LDC.64 R2, c[0x0][0x3a0] ;  /* 0x0000e800ff027b82 */ /* 0x000e240000000a00 */
[----:B0-----:R-:W-:-:S04]  /*02b0*/  ISETP.GE.AND P0, PT, R4, R3, PT ;  /* 0x000000030400720c */ /* 0x001fc80003f06270 */
[----:B------:R-:W-:-:S13]  /*02c0*/  ISETP.GE.OR P0, PT, R5, R2, P0 ;  /* 0x000000020500720c */ /* 0x000fda0000706670 */
[----:B------:R-:W-:Y:S05]  /*02d0*/  @P0 EXIT ;  /* 0x000000000000094d */ /* 0x000fea0003800000 */
[----:B------:R-:W0:Y:S01]  /*02e0*/  LDCU.128 UR8, c[0x0][0x380] ;  /* 0x00007000ff0877ac */ /* 0x000e220008000c00 */
[----:B------:R-:W-:Y:S01]  /*02f0*/  IMAD R6, R5, 0x3, RZ ;  /* 0x0000000305067824 */ /* 0x000fe200078e02ff */
[----:B------:R-:W-:Y:S01]  /*0300*/  SHF.R.S32.HI R9, RZ, 0x1f, R4 ;  /* 0x0000001fff097819 */ /* 0x000fe20000011404 */
[----:B------:R-:W1:Y:S03]  /*0310*/  LDCU.64 UR4, c[0x0][0x358] ;  /* 0x00006b00ff0477ac */ /* 0x000e660008000a00 */
[----:B------:R-:W-:Y:S02]  /*0320*/  SHF.R.S32.HI R7, RZ, 0x1f, R6 ;  /* 0x0000001fff077819 */ /* 0x000fe40000011406 */
[----:B------:R-:W-:Y:S01]  /*0330*/  IABS R8, R2 ;  /* 0x0000000200087213 */ /* 0x000fe20000000000 */
[----:B------:R-:W2:Y:S01]  /*0340*/  LDCU.64 UR6, c[0x0][0x390] ;  /* 0x00007200ff0677ac */ /* 0x000ea20008000a00 */
[----:B0-----:R-:W-:-:S02]  /*0350*/  IMAD R11, R9, UR10, RZ ;  /* 0x0000000a090b7c24 */ /* 0x001fc4000f8e02ff */
[----:B------:R-:W-:-:S04]  /*0360*/  IMAD.WIDE.U32 R6, R4, UR10, R6 ;  /* 0x0000000a04067c25 */ /* 0x000fc8000f8e0006 */
[----:B------:R-:W-:Y:S01]  /*0370*/  IMAD R11, R4, UR11, R11 ;  /* 0x0000000b040b7c24 */ /* 0x000fe2000f8e020b */
[----:B------:R-:W-:Y:S01]  /*0380*/  IADD3 R10, P0, PT, R6, UR8, RZ ;  /* 0x00000008060a7c10 */ /* 0x000fe2000ff1e0ff */
[----:B------:R-:W0:Y:S01]  /*0390*/  I2F.RP R16, R8 ;  /* 0x0000000800107306 */ /* 0x000e220000209400 */
[----:B------:R-:W-:Y:S01]  /*03a0*/  LEA.HI R6, R4, R4, RZ, 0x1 ;  /* 0x0000000404067211 */ /* 0x000fe200078f08ff */
[----:B------:R-:W3:Y:S01]  /*03b0*/  LDCU UR8, c[0x0][0x39c] ;  /* 0x00007380ff0877ac */ /* 0x000ee20008000800 */
[----:B------:R-:W-:-:S05]  /*03c0*/  IADD3.X R11, PT, PT, R7, UR9, R11, P0, !PT ;  /* 0x00000009070b7c10 */ /* 0x000fca00087fe40b */
[----:B-1----:R-:W4:Y:S04]  /*03d0*/  LDG.E.U8 R12, desc[UR4][R10.64] ;  /* 0x000000040a0c7981 */ /* 0x002f28000c1e1100 */
[----:B------:R-:W5:Y:S04]  /*03e0*/  LDG.E.U8 R14, desc[UR4][R10.64+0x1] ;  /* 0x000001040a0e7981 */ /* 0x000f68000c1e1100 */
[----:B------:R1:W2:Y:S01]  /*03f0*/  LDG.E.U8 R13, desc[UR4][R10.64+0x2] ;  /* 0x000002040a0d7981 */ /* 0x0002a2000c1e1100 */
[----:B0-----:R-:W0:Y:S01]  /*0400*/  MUFU.RCP R16, R16 ;  /* 0x0000001000107308 */ /* 0x001e220000001000 */
[----:B------:R-:W-:-:S02]  /*0410*/  SHF.R.S32.HI R15, RZ, 0x1, R6 ;  /* 0x00000001ff0f7819 */ /* 0x000fc40000011406 */
[----:B------:R-:W-:-:S03]  /*0420*/  LEA.HI R6, R5, R5, RZ, 0x1 ;  /* 0x0000000505067211 */ /* 0x000fc600078f08ff */
[----:B------:R-:W-:Y:S01]  /*0430*/  IMAD R15, R15, R2, RZ ;  /* 0x000000020f0f7224 */ /* 0x000fe200078e02ff */
[----:B-1----:R-:W-:Y:S01]  /*0440*/  SHF.R.U32.HI R11, RZ, 0x1, R6 ;  /* 0x00000001ff0b7819 */ /* 0x002fe20000011606 */
[----:B------:R-:W-:-:S03]  /*0450*/  HFMA2 R6, -RZ, RZ, 0, 0 ;  /* 0x00000000ff067431 */ /* 0x000fc600000001ff */
[----:B------:R-:W-:-:S04]  /*0460*/  LEA.HI R10, R15, R15, RZ, 0x1 ;  /* 0x0000000f0f0a7211 */ /* 0x000fc800078f08ff */
[----:B------:R-:W-:Y:S01]  /*0470*/  LEA.HI R10, R10, R11, RZ, 0x1f ;  /* 0x0000000b0a0a7211 */ /* 0x000fe200078ff8ff */
[----:B0-----:R-:W-:-:S03]  /*0480*/  VIADD R7, R16, 0xffffffe ;  /* 0x0ffffffe10077836 */ /* 0x001fc60000000000 */
[----:B------:R-:W-:-:S03]  /*0490*/  LEA R11, R10, 0x1, 0x1 ;  /* 0x000000010a0b7811 */ /* 0x000fc600078e08ff */
[----:B------:R-:W0:Y:S01]  /*04a0*/  F2I.FTZ.U32.TRUNC.NTZ R7, R7 ;  /* 0x0000000700077305 */ /* 0x000e22000021f000 */
[----:B------:R-:W-:Y:S02]  /*04b0*/  IABS R17, R11 ;  /* 0x0000000b00117213 */ /* 0x000fe40000000000 */
[----:B------:R-:W-:Y:S01]  /*04c0*/  LOP3.LUT R11, R11, R2, RZ, 0x3c, !PT ;  /* 0x000000020b0b7212 */ /* 0x000fe200078e3cff */
[----:B0-----:R-:W-:-:S04]  /*04d0*/  IMAD.MOV R15, RZ, RZ, -R7 ;  /* 0x000000ffff0f7224 */ /* 0x001fc800078e0a07 */
[----:B------:R-:W-:-:S04]  /*04e0*/  IMAD R15, R15, R8, RZ ;  /* 0x000000080f0f7224 */ /* 0x000fc800078e02ff */
[----:B------:R-:W-:-:S04]  /*04f0*/  IMAD.HI.U32 R6, R7, R15, R6 ;  /* 0x0000000f07067227 */ /* 0x000fc800078e0006 */
[----:B------:R-:W-:Y:S02]  /*0500*/  IMAD.MOV.U32 R7, RZ, RZ, 0x3e3b645a ;  /* 0x3e3b645aff077424 */ /* 0x000fe400078e00ff */
[----:B------:R-:W-:-:S04]  /*0510*/  IMAD.HI.U32 R15, R6, R17, RZ ;  /* 0x00000011060f7227 */ /* 0x000fc800078e00ff */
[----:B------:R-:W-:-:S04]  /*0520*/  IMAD.MOV R6, RZ, RZ, -R15 ;  /* 0x000000ffff067224 */ /* 0x000fc800078e0a0f */
[----:B------:R-:W-:-:S05]  /*0530*/  IMAD R17, R8, R6, R17 ;  /* 0x0000000608117224 */ /* 0x000fca00078e0211 */
[----:B------:R-:W-:-:S13]  /*0540*/  ISETP.GT.U32.AND P2, PT, R8, R17, PT ;  /* 0x000000110800720c */ /* 0x000fda0003f44070 */
[-C--:B------:R-:W-:Y:S01]  /*0550*/  @!P2 IADD3 R17, PT, PT, R17, -R8.reuse, RZ ;  /* 0x800000081111a210 */ /* 0x080fe20007ffe0ff */
[----:B------:R-:W-:Y:S01]  /*0560*/  @!P2 VIADD R15, R15, 0x1 ;  /* 0x000000010f0fa836 */ /* 0x000fe20000000000 */
[----:B------:R-:W-:Y:S02]  /*0570*/  ISETP.GE.AND P2, PT, R11, RZ, PT ;  /* 0x000000ff0b00720c */ /* 0x000fe40003f46270 */
[----:B------:R-:W-:Y:S01]  /*0580*/  ISETP.GE.U32.AND P1, PT, R17, R8, PT ;  /* 0x000000081100720c */ /* 0x000fe20003f26070 */
[----:B------:R-:W-:-:S04]  /*0590*/  IMAD R17, R9, R0, RZ ;  /* 0x0000000009117224 */ /* 0x000fc800078e02ff */
[----:B---3--:R-:W-:-:S08]  /*05a0*/  IMAD R17, R4, UR8, R17 ;  /* 0x0000000804117c24 */ /* 0x008fd0000f8e0211 */
[----:B------:R-:W-:Y:S02]  /*05b0*/  @P1 IADD3 R15, PT, PT, R15, 0x1, RZ ;  /* 0x000000010f0f1810 */ /* 0x000fe40007ffe0ff */
[----:B------:R-:W-:Y:S02]  /*05c0*/  ISETP.NE.AND P1, PT, R2, RZ, PT ;  /* 0x000000ff0200720c */ /* 0x000fe40003f25270 */
[----:B----4-:R-:W-:Y:S02]  /*05d0*/  I2FP.F32.U32 R12, R12 ;  /* 0x0000000c000c7245 */ /* 0x010fe40000201000 */
[----:B-----5:R-:W-:-:S03]  /*05e0*/  I2FP.F32.U32 R14, R14 ;  /* 0x0000000e000e7245 */ /* 0x020fc60000201000 */
[----:B------:R-:W-:Y:S01]  /*05f0*/  FFMA R7, R12, R7, 16 ;  /* 0x418000000c077423 */ /* 0x000fe20000000007 */
[----:B--2---:R-:W-:-:S03]  /*0600*/  I2FP.F32.U32 R13, R13 ;  /* 0x0000000d000d7245 */ /* 0x004fc60000201000 */
[----:B------:R-:W-:Y:S01]  /*0610*/  FFMA R6, R14, 0.61400002241134643555, R7 ;  /* 0x3f1d2f1b0e067823 */ /* 0x000fe20000000007 */
[----:B------:R-:W-:-:S03]  /*0620*/  SHF.R.S32.HI R7, RZ, 0x1f, R5 ;  /* 0x0000001fff077819 */ /* 0x000fc60000011405 */
[----:B------:R-:W-:-:S05]  /*0630*/  FFMA R6, R13, 0.061999998986721038818, R6 ;  /* 0x3d7df3b60d067823 */ /* 0x000fca0000000006 */
[----:B------:R-:W-:Y:S01]  /*0640*/  FMNMX.NAN R8, R6, 255, PT ;  /* 0x437f000006087809 */ /* 0x000fe20003820000 */
[--C-:B------:R-:W-:Y:S01]  /*0650*/  IMAD.MOV.U32 R6, RZ, RZ, R5.reuse ;  /* 0x000000ffff067224 */ /* 0x100fe200078e0005 */
[C---:B------:R-:W-:Y:S02]  /*0660*/  LOP3.LUT R5, R4.reuse, 0x1, R5, 0xc8, !PT ;  /* 0x0000000104057812 */ /* 0x040fe400078ec805 */
[----:B------:R-:W0:Y:S01]  /*0670*/  F2I.U32.TRUNC.NTZ R9, R8 ;  /* 0x0000000800097305 */ /* 0x000e22000020f000 */
[----:B------:R-:W-:Y:S01]  /*0680*/  IMAD.WIDE.U32 R6, R4, R0, R6 ;  /* 0x0000000004067225 */ /* 0x000fe200078e0006 */
[----:B------:R-:W-:Y:S02]  /*0690*/  ISETP.NE.U32.AND P0, PT, R5, 0x1, PT ;  /* 0x000000010500780c */ /* 0x000fe40003f05070 */
[----:B------:R-:W-:-:S04]  /*06a0*/  IADD3 R4, P3, PT, R6, UR6, RZ ;  /* 0x0000000606047c10 */ /* 0x000fc8000ff7e0ff */
[----:B------:R-:W-:-:S05]  /*06b0*/  IADD3.X R5, PT, PT, R7, UR7, R17, P3, !PT ;  /* 0x0000000707057c10 */ /* 0x000fca0009ffe411 */
[----:B0-----:R0:W-:Y:S02]  /*06c0*/  STG.E.U8 desc[UR4][R4.64], R9 ;  /* 0x0000000904007986 */ /* 0x0011e4000c101104 */
[----:B------:R-:W-:Y:S05]  /*06d0*/  @!P0 EXIT ;  /* 0x000000000000894d */ /* 0x000fea0003800000 */
[----:B0-----:R-:W-:Y:S01]  /*06e0*/  MOV R5, 0x3dced917 ;  /* 0x3dced91700057802 */ /* 0x001fe20000000f00 */
[----:B------:R-:W-:Y:S01]  /*06f0*/  @!P2 IMAD.MOV R15, RZ, RZ, -R15 ;  /* 0x000000ffff0fa224 */ /* 0x000fe200078e0a0f */
[----:B------:R-:W-:Y:S01]  /*0700*/  @!P1 LOP3.LUT R15, RZ, R2, RZ, 0x33, !PT ;  /* 0x00000002ff0f9212 */ /* 0x000fe200078e33ff */
[----:B------:R-:W-:Y:S01]  /*0710*/  IMAD.IADD R4, R0, 0x1, -R2 ;  /* 0x0000000100047824 */ /* 0x000fe200078e0a02 */
[----:B------:R-:W-:Y:S01]  /*0720*/  MOV R7, 0x3ee0c49c ;  /* 0x3ee0c49c00077802 */ /* 0x000fe20000000f00 */
[----:B------:R-:W-:Y:S01]  /*0730*/  FFMA R5, R12, -R5, 128 ;  /* 0x430000000c057423 */ /* 0x000fe20000000805 */
[----:B------:R-:W-:Y:S01]  /*0740*/  SHF.R.S32.HI R9, RZ, 0x1f, R3 ;  /* 0x0000001fff097819 */ /* 0x000fe20000011403 */
[----:B------:R-:W-:Y:S02]  /*0750*/  BSSY.RECONVERGENT B0, `(.L_x_11) ;  /* 0x0000011000007945 */ /* 0x000fe40003800200 */
[----:B------:R-:W-:Y:S01]  /*0760*/  FFMA R2, R14, -0.33899998664855957031, R5 ;  /* 0xbead91680e027823 */ /* 0x000fe20000000005 */
[----:B------:R-:W-:-:S02]  /*0770*/  IMAD R5, R15, R4, RZ ;  /* 0x000000040f057224 */ /* 0x000fc400078e02ff */
[----:B------:R-:W-:Y:S01]  /*0780*/  FFMA R7, R12, R7, 128 ;  /* 0x430000000c077423 */ /* 0x000fe20000000007 */
[----:B------:R-:W-:Y:S01]  /*0790*/  FFMA R6, R13, 0.43900001049041748047, R2 ;  /* 0x3ee0c49c0d067823 */ /* 0x000fe20000000002 */
[----:B------:R-:W-:Y:S02]  /*07a0*/  IMAD R4, R10, 0x2, R5 ;  /* 0x000000020a047824 */ /* 0x000fe400078e0205 */
[----:B------:R-:W-:Y:S01]  /*07b0*/  FFMA R14, R14, -0.39899998903274536133, R7 ;  /* 0xbecc49ba0e0e7823 */ /* 0x000fe20000000007 */
[----:B------:R-:W-:Y:S02]  /*07c0*/  IMAD R2, R9, R0, RZ ;  /* 0x0000000009027224 */ /* 0x000fe400078e02ff */
[----:B------:R-:W-:Y:S01]  /*07d0*/  FMUL R13, R13, 0.039999999105930328369 ;  /* 0x3d23d70a0d0d7820 */ /* 0x000fe20000400000 */
[----:B------:R-:W-:Y:S02]  /*07e0*/  FSETP.GEU.AND P0, PT, R6, RZ, PT ;  /* 0x000000ff0600720b */ /* 0x000fe40003f0e000 */
[----:B------:R-:W-:-:S03]  /*07f0*/  SHF.R.S32.HI R5, RZ, 0x1f, R4 ;  /* 0x0000001fff057819 */ /* 0x000fc60000011404 */
[----:B------:R-:W-:Y:S01]  /*0800*/  IMAD.WIDE.U32 R4, R0, R3, R4 ;  /* 0x0000000300047225 */ /* 0x000fe200078e0004 */
[----:B------:R-:W-:-:S07]  /*0810*/  MOV R0, RZ ;  /* 0x000000ff00007202 */ /* 0x000fce0000000f00 */
[----:B------:R-:W-:Y:S05]  /*0820*/  @!P0 BRA `(.L_x_12) ;  /* 0x00000000000c8947 */ /* 0x000fea0003800000 */
[----:B------:R-:W-:Y:S01]  /*0830*/  FSETP.GT.AND P0, PT, R6, 255, PT ;  /* 0x437f00000600780b */ /* 0x000fe20003f04000 */
[----:B------:R-:W-:-:S12]  /*0840*/  IMAD.MOV.U32 R0, RZ, RZ, 0x437f0000 ;  /* 0x437f0000ff007424 */ /* 0x000fd800078e00ff */
[----:B------:R-:W-:-:S07]  /*0850*/  @!P0 MOV R0, R6 ;  /* 0x0000000600008202 */ /* 0x000fce0000000f00 */
.L_x_12:
[----:B------:R-:W-:Y:S05]  /*0860*/  BSYNC.RECONVERGENT B0 ;  /* 0x0000000000007941 */ /* 0x000fea0003800200 */
.L_x_11:
[----:B------:R-:W-:Y:S01]  /*0870*/  FSETP.GEU.AND P0, PT, R14, R13, PT ;  /* 0x0000000d0e00720b */ /* 0x000fe20003f0e000 */
[----:B------:R0:W1:Y:S01]  /*0880*/  F2I.U32.TRUNC.NTZ R7, R0 ;  /* 0x0000000000077305 */ /* 0x000062000020f000 */
[----:B------:R-:W-:Y:S01]  /*0890*/  IMAD R3, R3, UR8, R2 ;  /* 0x0000000803037c24 */ /* 0x000fe2000f8e0202 */
[----:B------:R-:W-:Y:S01]  /*08a0*/  IADD3 R2, P1, PT, R4, UR6, RZ ;  /* 0x0000000604027c10 */ /* 0x000fe2000ff3e0ff */
[----:B------:R-:W-:Y:S01]  /*08b0*/  BSSY.RECONVERGENT B0, `(.L_x_13) ;  /* 0x0000008000007945 */ /* 0x000fe20003800200 */
[----:B------:R-:W-:Y:S02]  /*08c0*/  IMAD.MOV.U32 R4, RZ, RZ, RZ ;  /* 0x000000ffff047224 */ /* 0x000fe400078e00ff */
[----:B------:R-:W-:-:S06]  /*08d0*/  IADD3.X R3, PT, PT, R5, UR7, R3, P1, !PT ;  /* 0x0000000705037c10 */ /* 0x000fcc0008ffe403 */
[----:B0-----:R-:W-:Y:S05]  /*08e0*/  @!P0 BRA `(.L_x_14) ;  /* 0x0000000000108947 */ /* 0x001fea0003800000 */
[----:B------:R-:W-:Y:S01]  /*08f0*/  FADD R13, R14, -R13 ;  /* 0x8000000d0e0d7221 */ /* 0x000fe20000000000 */
[----:B------:R-:W-:-:S04]  /*0900*/  HFMA2 R4, -RZ, RZ, 3.748046875, 0 ;  /* 0x437f0000ff047431 */ /* 0x000fc800000001ff */
[----:B------:R-:W-:-:S13]  /*0910*/  FSETP.GT.AND P0, PT, R13, 255, PT ;  /* 0x437f00000d00780b */ /* 0x000fda0003f04000 */
[----:B------:R-:W-:-:S07]  /*0920*/  @!P0 IMAD.MOV.U32 R4, RZ, RZ, R13 ;  /* 0x000000ffff048224 */ /* 0x000fce00078e000d */
.L_x_14:
[----:B------:R-:W-:Y:S05]  /*0930*/  BSYNC.RECONVERGENT B0 ;  /* 0x0000000000007941 */ /* 0x000fea0003800200 */
.L_x_13:
[----:B------:R-:W0:Y:S01]  /*0940*/  F2I.U32.TRUNC.NTZ R5, R4 ;  /* 0x0000000400057305 */ /* 0x000e22000020f000 */
[----:B-1----:R-:W-:Y:S04]  /*0950*/  STG.E.U8 desc[UR4][R2.64], R7 ;  /* 0x0000000702007986 */ /* 0x002fe8000c101104 */
[----:B0-----:R-:W-:Y:S01]  /*0960*/  STG.E.U8 desc[UR4][R2.64+0x1], R5 ;  /* 0x0000010502007986 */ /* 0x001fe2000c101104 */
[----:B------:R-:W-:Y:S05]  /*0970*/  EXIT ;  /* 0x000000000000794d */ /* 0x000fea0003800000 */
        .weak           $__internal_1_$__cuda_sm20_div_u64
        .type           $__internal_1_$__cuda_sm20_div_u64,@function
        .size           $__internal_1_$__cuda_sm20_div_u64,(.L_x_26 - $__internal_1_$__cuda_sm20_div_u64)
$__internal_1_$__cuda_sm20_div_u64:
        /* <DEDUP_REMOVED lines=64> */
[----:B------:R-:W-:Y:S06]  /*0d80*/  RET.REL.NODEC R4 `(_Z11__RgbToNv12PKhmPhmii) ;  /* 0xfffffff0049c7950 */ /* 0x000fec0003c3ffff */
.L_x_15:
        /* <DEDUP_REMOVED lines=15> */
.L_x_26:


//--------------------- .text._Z14__RgbToYuv420pPKhmPhmii --------------------------
	.section	.text._Z14__RgbToYuv420pPKhmPhmii,"ax",@progbits
	.align	128
.text._Z14__RgbToYuv420pPKhmPhmii:
        .type           _Z14__RgbToYuv420pPKhmPhmii,@function
        .size           _Z14__RgbToYuv420pPKhmPhmii,(.L_x_28 - _Z14__RgbToYuv420pPKhmPhmii)
        .other          _Z14__RgbToYuv420pPKhmPhmii,@"STO_CUDA_ENTRY STV_DEFAULT"
_Z14__RgbToYuv420pPKhmPhmii:
        /* <DEDUP_REMOVED lines=34> */
.L_x_17:
[----:B------:R-:W-:-:S07]  /*0220*/  MOV R0, 0x240 ;  /* 0x0000024000007802 */ /* 0x000fce0000000f00 */
[----:B------:R-:W-:Y:S05]  /*0230*/  CALL.REL.NOINC `($__internal_2_$__cuda_sm20_div_u64) ;  /* 0x0000000400dc7944 */ /* 0x000fea0003c00000 */
[----:B------:R-:W0:Y:S01]  /*0240*/  LDCU UR4, c[0x0][0x398] ;  /* 0x00007300ff0477ac */ /* 0x000e220008000800 */
[----:B------:R-:W-:Y:S01]  /*0250*/  IMAD.MOV R5, RZ, RZ, -R2 ;  /* 0x000000ffff057224 */ /* 0x000fe200078e0a02 */
[----:B------:R-:W-:Y:S01]  /*0260*/  MOV R4, R2 ;  /* 0x0000000200047202 */ /* 0x000fe20000000f00 */
[----:B0-----:R-:W-:-:S04]  /*0270*/  IMAD.U32 R0, RZ, RZ, UR4 ;  /* 0x00000004ff007e24 */ /* 0x001fc8000f8e00ff */
[----:B------:R-:W-:-:S07]  /*0280*/  IMAD R5, R5, R0, R3 ;  /* 0x0000000005057224 */ /* 0x000fce00078e0203 */
.L_x_18:
[----:B------:R-:W-:Y:S05]  /*0290*/  BSYNC.RECONVERGENT B0 ;  /* 0x0000000000007941 */ /* 0x000fea0003800200 */
.L_x_16:
        /* <DEDUP_REMOVED lines=23> */
[----:B------:R-:W-:Y:S01]  /*0410*/  SHF.R.S32.HI R11, RZ, 0x1, R8 ;  /* 0x00000001ff0b7819 */ /* 0x000fe20000011408 */
[----:B------:R-:W-:Y:S01]  /*0420*/  IMAD R7, R7, R0, RZ ;  /* 0x0000000007077224 */ /* 0x000fe200078e02ff */
[----:B------:R-:W-:-:S03]  /*0430*/  LEA.HI R8, R5, R5, RZ, 0x1 ;  /* 0x0000000505087211 */ /* 0x000fc600078f08ff */
[----:B------:R-:W-:Y:S01]  /*0440*/  IMAD R11, R11, R2, RZ ;  /* 0x000000020b0b7224 */ /* 0x000fe200078e02ff */
[----:B------:R-:W-:Y:S01]  /*0450*/  SHF.R.S32.HI R8, RZ, 0x1, R8 ;  /* 0x00000001ff087819 */ /* 0x000fe20000011408 */
[----:B---3--:R-:W-:-:S03]  /*0460*/  IMAD R7, R4, UR8, R7 ;  /* 0x0000000804077c24 */ /* 0x008fc6000f8e0207 */
[----:B------:R-:W-:-:S04]  /*0470*/  LEA.HI R11, R11, R11, RZ, 0x1 ;  /* 0x0000000b0b0b7211 */ /* 0x000fc800078f08ff */
[----:B------:R-:W-:Y:S01]  /*0480*/  LEA.HI.SX32 R11, R11, R8, 0x1f ;  /* 0x000000080b0b7211 */ /* 0x000fe200078ffaff */
[----:B------:R-:W-:Y:S02]  /*0490*/  HFMA2 R8, -RZ, RZ, 0, 0 ;  /* 0x00000000ff087431 */ /* 0x000fe400000001ff */
[----:B0-----:R-:W-:Y:S01]  /*04a0*/  VIADD R9, R16, 0xffffffe ;  /* 0x0ffffffe10097836 */ /* 0x001fe20000000000 */
[----:B------:R-:W-:-:S05]  /*04b0*/  IABS R17, R11 ;  /* 0x0000000b00117213 */ /* 0x000fca0000000000 */
[----:B------:R-:W1:Y:S02]  /*04c0*/  F2I.FTZ.U32.TRUNC.NTZ R9, R9 ;  /* 0x0000000900097305 */ /* 0x000e64000021f000 */
[----:B-1----:R-:W-:-:S04]  /*04d0*/  IMAD.MOV R15, RZ, RZ, -R9 ;  /* 0x000000ffff0f7224 */ /* 0x002fc800078e0a09 */
[----:B------:R-:W-:-:S04]  /*04e0*/  IMAD R15, R15, R6, RZ ;  /* 0x000000060f0f7224 */ /* 0x000fc800078e02ff */
[----:B------:R-:W-:-:S04]  /*04f0*/  IMAD.HI.U32 R8, R9, R15, R8 ;  /* 0x0000000f09087227 */ /* 0x000fc800078e0008 */
[----:B------:R-:W-:Y:S02]  /*0500*/  IMAD.MOV.U32 R9, RZ, RZ, 0x3e3b645a ;  /* 0x3e3b645aff097424 */ /* 0x000fe400078e00ff */
[----:B------:R-:W-:-:S04]  /*0510*/  IMAD.HI.U32 R14, R8, R17, RZ ;  /* 0x00000011080e7227 */ /* 0x000fc800078e00ff */
[----:B------:R-:W-:-:S04]  /*0520*/  IMAD.MOV R8, RZ, RZ, -R14 ;  /* 0x000000ffff087224 */ /* 0x000fc800078e0a0e */
[----:B------:R-:W-:-:S05]  /*0530*/  IMAD R17, R6, R8, R17 ;  /* 0x0000000806117224 */ /* 0x000fca00078e0211 */
[----:B------:R-:W-:-:S13]  /*0540*/  ISETP.GT.U32.AND P3, PT, R6, R17, PT ;  /* 0x000000110600720c */ /* 0x000fda0003f64070 */
[----:B------:R-:W-:Y:S02]  /*0550*/  @!P3 IMAD.IADD R17, R17, 0x1, -R6 ;  /* 0x000000011111b824 */ /* 0x000fe400078e0a06 */
[----:B------:R-:W-:Y:S01]  /*0560*/  @!P3 VIADD R14, R14, 0x1 ;  /* 0x000000010e0eb836 */ /* 0x000fe20000000000 */
[----:B------:R-:W-:Y:S02]  /*0570*/  ISETP.NE.AND P3, PT, R2, RZ, PT ;  /* 0x000000ff0200720c */ /* 0x000fe40003f65270 */
[----:B------:R-:W-:Y:S02]  /*0580*/  ISETP.GE.U32.AND P1, PT, R17, R6, PT ;  /* 0x000000061100720c */ /* 0x000fe40003f26070 */
[----:B------:R-:W-:-:S11]  /*0590*/  LOP3.LUT R6, R11, R2, RZ, 0x3c, !PT ;  /* 0x000000020b067212 */ /* 0x000fd600078e3cff */
[----:B------:R-:W-:Y:S02]  /*05a0*/  @P1 IADD3 R14, PT, PT, R14, 0x1, RZ ;  /* 0x000000010e0e1810 */ /* 0x000fe40007ffe0ff */
[----:B----4-:R-:W-:Y:S02]  /*05b0*/  I2FP.F32.U32 R10, R10 ;  /* 0x0000000a000a7245 */ /* 0x010fe40000201000 */
[----:B-----5:R-:W-:-:S03]  /*05c0*/  I2FP.F32.U32 R13, R13 ;  /* 0x0000000d000d7245 */ /* 0x020fc60000201000 */
[----:B------:R-:W-:Y:S01]  /*05d0*/  FFMA R8, R10, R9, 16 ;  /* 0x418000000a087423 */ /* 0x000fe20000000009 */
[----:B--2---:R-:W-:-:S03]  /*05e0*/  I2FP.F32.U32 R12, R12 ;  /* 0x0000000c000c7245 */ /* 0x004fc60000201000 */
[----:B------:R-:W-:-:S04]  /*05f0*/  FFMA R9, R13, 0.61400002241134643555, R8 ;  /* 0x3f1d2f1b0d097823 */ /* 0x000fc80000000008 */
[----:B------:R-:W-:Y:S01]  /*0600*/  FFMA R8, R12, 0.061999998986721038818, R9 ;  /* 0x3d7df3b60c087823 */ /* 0x000fe20000000009 */
[----:B------:R-:W-:-:S04]  /*0610*/  SHF.R.S32.HI R9, RZ, 0x1f, R5 ;  /* 0x0000001fff097819 */ /* 0x000fc80000011405 */
[----:B------:R-:W-:Y:S02]  /*0620*/  FMNMX.NAN R15, R8, 255, PT ;  /* 0x437f0000080f7809 */ /* 0x000fe40003820000 */
[----:B------:R-:W-:Y:S02]  /*0630*/  MOV R8, R5 ;  /* 0x0000000500087202 */ /* 0x000fe40000000f00 */
[C---:B------:R-:W-:Y:S02]  /*0640*/  LOP3.LUT R5, R4.reuse, 0x1, R5, 0xc8, !PT ;  /* 0x0000000104057812 */ /* 0x040fe400078ec805 */
[----:B------:R-:W0:Y:S01]  /*0650*/  F2I.U32.TRUNC.NTZ R15, R15 ;  /* 0x0000000f000f7305 */ /* 0x000e22000020f000 */
[----:B------:R-:W-:Y:S01]  /*0660*/  IMAD.WIDE.U32 R8, R4, R0, R8 ;  /* 0x0000000004087225 */ /* 0x000fe200078e0008 */
[----:B------:R-:W-:Y:S02]  /*0670*/  ISETP.NE.U32.AND P2, PT, R5, 0x1, PT ;  /* 0x000000010500780c */ /* 0x000fe40003f45070 */
[----:B------:R-:W-:-:S04]  /*0680*/  IADD3 R4, P0, PT, R8, UR6, RZ ;  /* 0x0000000608047c10 */ /* 0x000fc8000ff1e0ff */
[----:B------:R-:W-:Y:S02]  /*0690*/  IADD3.X R5, PT, PT, R9, UR7, R7, P0, !PT ;  /* 0x0000000709057c10 */ /* 0x000fe400087fe407 */
[----:B------:R-:W-:-:S03]  /*06a0*/  ISETP.GE.AND P0, PT, R6, RZ, PT ;  /* 0x000000ff0600720c */ /* 0x000fc60003f06270 */
[----:B0-----:R0:W-:Y:S02]  /*06b0*/  STG.E.U8 desc[UR4][R4.64], R15 ;  /* 0x0000000f04007986 */ /* 0x0011e4000c101104 */
[----:B------:R-:W-:Y:S08]  /*06c0*/  @!P2 EXIT ;  /* 0x000000000000a94d */ /* 0x000ff00003800000 */
[----:B0-----:R-:W-:Y:S01]  /*06d0*/  IMAD.MOV.U32 R5, RZ, RZ, 0x3dced917 ;  /* 0x3dced917ff057424 */ /* 0x001fe200078e00ff */
[----:B------:R-:W-:Y:S01]  /*06e0*/  BSSY.RECONVERGENT B0, `(.L_x_19) ;  /* 0x0000017000007945 */ /* 0x000fe20003800200 */
[----:B------:R-:W-:Y:S01]  /*06f0*/  @!P0 IMAD.MOV R14, RZ, RZ, -R14 ;  /* 0x000000ffff0e8224 */ /* 0x000fe200078e0a0e */
[-C--:B------:R-:W-:Y:S01]  /*0700*/  @!P3 LOP3.LUT R14, RZ, R2.reuse, RZ, 0x33, !PT ;  /* 0x00000002ff0eb212 */ /* 0x080fe200078e33ff */
[----:B------:R-:W-:Y:S01]  /*0710*/  FFMA R4, R10, -R5, 128 ;  /* 0x430000000a047423 */ /* 0x000fe20000000805 */
[----:B------:R-:W-:Y:S01]  /*0720*/  IADD3 R5, PT, PT, R0, -R2, RZ ;  /* 0x8000000200057210 */ /* 0x000fe20007ffe0ff */
[----:B------:R-:W-:Y:S02]  /*0730*/  IMAD.MOV.U32 R9, RZ, RZ, 0x3ee0c49c ;  /* 0x3ee0c49cff097424 */ /* 0x000fe400078e00ff */
[----:B------:R-:W-:Y:S02]  /*0740*/  FFMA R7, R13, -0.33899998664855957031, R4 ;  /* 0xbead91680d077823 */ /* 0x000fe40000000004 */
[----:B------:R-:W-:-:S02]  /*0750*/  IMAD R14, R14, R5, RZ ;  /* 0x000000050e0e7224 */ /* 0x000fc400078e02ff */
[----:B------:R-:W-:Y:S01]  /*0760*/  FFMA R10, R10, R9, 128 ;  /* 0x430000000a0a7423 */ /* 0x000fe20000000009 */
[C---:B------:R-:W-:Y:S01]  /*0770*/  FFMA R4, R12.reuse, 0.43900001049041748047, R7 ;  /* 0x3ee0c49c0c047823 */ /* 0x040fe20000000007 */
[----:B------:R-:W-:Y:S01]  /*0780*/  SHF.R.S32.HI R7, RZ, 0x1f, R3 ;  /* 0x0000001fff077819 */ /* 0x000fe20000011403 */
[----:B------:R-:W-:Y:S01]  /*0790*/  FMUL R9, R12, 0.039999999105930328369 ;  /* 0x3d23d70a0c097820 */ /* 0x000fe20000400000 */
[----:B------:R-:W-:Y:S01]  /*07a0*/  IADD3 R5, PT, PT, R11, R14, RZ ;  /* 0x0000000e0b057210 */ /* 0x000fe20007ffe0ff */
[----:B------:R-:W-:Y:S01]  /*07b0*/  FFMA R10, R13, -0.39899998903274536133, R10 ;  /* 0xbecc49ba0d0a7823 */ /* 0x000fe2000000000a */
[----:B------:R-:W-:Y:S01]  /*07c0*/  FSETP.GEU.AND P0, PT, R4, RZ, PT ;  /* 0x000000ff0400720b */ /* 0x000fe20003f0e000 */
[----:B------:R-:W-:-:S04]  /*07d0*/  IMAD R2, R7, R0, RZ ;  /* 0x0000000007027224 */ /* 0x000fc800078e02ff */
[C---:B------:R-:W-:Y:S02]  /*07e0*/  IMAD R11, R3.reuse, UR8, R2 ;  /* 0x00000008030b7c24 */ /* 0x040fe4000f8e0202 */
[----:B------:R-:W-:-:S04]  /*07f0*/  IMAD.WIDE.U32 R2, R3, R0, RZ ;  /* 0x0000000003027225 */ /* 0x000fc800078e00ff */
[----:B------:R-:W-:Y:S02]  /*0800*/  IMAD.MOV.U32 R0, RZ, RZ, RZ ;  /* 0x000000ffff007224 */ /* 0x000fe400078e00ff */
[----:B------:R-:W-:Y:S05]  /*0810*/  @!P0 BRA `(.L_x_20) ;  /* 0x00000000000c8947 */ /* 0x000fea0003800000 */
[----:B------:R-:W-:Y:S01]  /*0820*/  FSETP.GT.AND P0, PT, R4, 255, PT ;  /* 0x437f00000400780b */ /* 0x000fe20003f04000 */
[----:B------:R-:W-:-:S12]  /*0830*/  HFMA2 R0, -RZ, RZ, 3.748046875, 0 ;  /* 0x437f0000ff007431 */ /* 0x000fd800000001ff */
[----:B------:R-:W-:-:S07]  /*0840*/  @!P0 IMAD.MOV.U32 R0, RZ, RZ, R4 ;  /* 0x000000ffff008224 */ /* 0x000fce00078e0004 */
.L_x_20:
[----:B------:R-:W-:Y:S05]  /*0850*/  BSYNC.RECONVERGENT B0 ;  /* 0x0000000000007941 */ /* 0x000fea0003800200 */
.L_x_19:
[----:B------:R-:W-:Y:S01]  /*0860*/  FSETP.GEU.AND P0, PT, R10, R9, PT ;  /* 0x000000090a00720b */ /* 0x000fe20003f0e000 */
[----:B------:R0:W1:Y:S01]  /*0870*/  F2I.U32.TRUNC.NTZ R7, R0 ;  /* 0x0000000000077305 */ /* 0x000062000020f000 */
[----:B------:R-:W-:Y:S01]  /*0880*/  IADD3 R11, PT, PT, R3, R11, RZ ;  /* 0x0000000b030b7210 */ /* 0x000fe20007ffe0ff */
[----:B------:R-:W-:Y:S01]  /*0890*/  BSSY.RECONVERGENT B0, `(.L_x_21) ;  /* 0x000000b000007945 */ /* 0x000fe20003800200 */
[--C-:B------:R-:W-:Y:S01]  /*08a0*/  SHF.R.S32.HI R3, RZ, 0x1f, R5.reuse ;  /* 0x0000001fff037819 */ /* 0x100fe20000011405 */
[----:B------:R-:W-:Y:S01]  /*08b0*/  IMAD.MOV.U32 R6, RZ, RZ, RZ ;  /* 0x000000ffff067224 */ /* 0x000fe200078e00ff */
[C---:B------:R-:W-:Y:S02]  /*08c0*/  IADD3 R4, P1, P2, R2.reuse, UR6, R5 ;  /* 0x0000000602047c10 */ /* 0x040fe4000fa3e005 */
[----:B------:R-:W-:Y:S02]  /*08d0*/  SHF.R.U64 R13, R2, 0x2, R11 ;  /* 0x00000002020d7819 */ /* 0x000fe4000000120b */
[----:B------:R-:W-:-:S03]  /*08e0*/  IADD3.X R5, PT, PT, R11, UR7, R3, P1, P2 ;  /* 0x000000070b057c10 */ /* 0x000fc60008fe4403 */
[----:B0-----:R-:W-:Y:S06]  /*08f0*/  @!P0 BRA `(.L_x_22) ;  /* 0x0000000000108947 */ /* 0x001fec0003800000 */
[----:B------:R-:W-:Y:S01]  /*0900*/  FADD R9, R10, -R9 ;  /* 0x800000090a097221 */ /* 0x000fe20000000000 */
[----:B------:R-:W-:-:S04]  /*0910*/  MOV R6, 0x437f0000 ;  /* 0x437f000000067802 */ /* 0x000fc80000000f00 */
[----:B------:R-:W-:-:S13]  /*0920*/  FSETP.GT.AND P0, PT, R9, 255, PT ;  /* 0x437f00000900780b */ /* 0x000fda0003f04000 */
[----:B------:R-:W-:-:S07]  /*0930*/  @!P0 IMAD.MOV.U32 R6, RZ, RZ, R9 ;  /* 0x000000ffff068224 */ /* 0x000fce00078e0009 */
.L_x_22:
[----:B------:R-:W-:Y:S05]  /*0940*/  BSYNC.RECONVERGENT B0 ;  /* 0x0000000000007941 */ /* 0x000fea0003800200 */
.L_x_21:
[----:B------:R-:W0:Y:S01]  /*0950*/  F2I.U32.TRUNC.NTZ R9, R6 ;  /* 0x0000000600097305 */ /* 0x000e22000020f000 */
[----:B------:R-:W-:Y:S01]  /*0960*/  IADD3 R2, P0, PT, R13, R4, RZ ;  /* 0x000000040d027210 */ /* 0x000fe20007f1e0ff */
[----:B-1----:R-:W-:Y:S03]  /*0970*/  STG.E.U8 desc[UR4][R4.64], R7 ;  /* 0x0000000704007986 */ /* 0x002fe6000c101104 */
[----:B------:R-:W-:-:S05]  /*0980*/  LEA.HI.X R3, R11, R5, RZ, 0x1e, P0 ;  /* 0x000000050b037211 */ /* 0x000fca00000ff4ff */
[----:B0-----:R-:W-:Y:S01]  /*0990*/  STG.E.U8 desc[UR4][R2.64], R9 ;  /* 0x0000000902007986 */ /* 0x001fe2000c101104 */
[----:B------:R-:W-:Y:S05]  /*09a0*/  EXIT ;  /* 0x000000000000794d */ /* 0x000fea0003800000 */
        .weak           $__internal_2_$__cuda_sm20_div_u64
        .type           $__internal_2_$__cuda_sm20_div_u64,@function
        .size           $__internal_2_$__cuda_sm20_div_u64,(.L_x_28 - $__internal_2_$__cuda_sm20_div_u64)
$__internal_2_$__cuda_sm20_div_u64:
        /* <DEDUP_REMOVED lines=64> */
[----:B------:R-:W-:Y:S06]  /*0db0*/  RET.REL.NODEC R4 `(_Z14__RgbToYuv420pPKhmPhmii) ;  /* 0xfffffff004907950 */ /* 0x000fec0003c3ffff */
.L_x_23:
        /* <DEDUP_REMOVED lines=12> */
.L_x_28:


//--------------------- .nv.shared.reserved.0     --------------------------
	.section	.nv.shared.reserved.0,"aw",@nobits
	.weak		__nv_reservedSMEM_offset_0_alias
	.size		__nv_reservedSMEM_offset_0_alias, 0, 64
	.other		__nv_reservedSMEM_offset_0_alias,@"STO_CUDA_RESERVED_SHARED STV_DEFAULT"
__nv_reservedSMEM_offset_0_alias:
	.zero		0
	.zero		64


//--------------------- .nv.constant0._Z14__RgbToYuv422pPKhmPhmii --------------------------
	.section	.nv.constant0._Z14__RgbToYuv422pPKhmPhmii,"a",@progbits
	.sectionflags	@""
	.align	4
.nv.constant0._Z14__RgbToYuv422pPKhmPhmii:
	.zero		936


//--------------------- .nv.constant0._Z11__RgbToNv12PKhmPhmii --------------------------
	.section	.nv.constant0._Z11__RgbToNv12PKhmPhmii,"a",@progbits
	.sectionflags	@""
	.align	4
.nv.constant0._Z11__RgbToNv12PKhmPhmii:
	.zero		936


//--------------------- .nv.constant0._Z14__RgbToYuv420pPKhmPhmii --------------------------
	.section	.nv.constant0._Z14__RgbToYuv420pPKhmPhmii,"a",@progbits
	.sectionflags	@""
	.align	4
.nv.constant0._Z14__RgbToYuv420pPKhmPhmii:
	.zero		936


//--------------------- SYMBOLS --------------------------

	.type		.nv.reservedSmem.offset0,@object
	.size		.nv.reservedSmem.offset0,0x4
